//
// Generated by NVIDIA NVVM Compiler
//
// Compiler Build ID: CL-36424714
// Cuda compilation tools, release 13.0, V13.0.88
// Based on NVVM 20.0.0
//

.version 9.0
.target sm_100
.address_size 64

	// .globl	_Z18predictBatchKernelPdiP12FlatTreeNodePiii8TaskTypeS_

.visible .entry _Z18predictBatchKernelPdiP12FlatTreeNodePiii8TaskTypeS_(
	.param .u64 .ptr .align 1 _Z18predictBatchKernelPdiP12FlatTreeNodePiii8TaskTypeS__param_0,
	.param .u32 _Z18predictBatchKernelPdiP12FlatTreeNodePiii8TaskTypeS__param_1,
	.param .u64 .ptr .align 1 _Z18predictBatchKernelPdiP12FlatTreeNodePiii8TaskTypeS__param_2,
	.param .u64 .ptr .align 1 _Z18predictBatchKernelPdiP12FlatTreeNodePiii8TaskTypeS__param_3,
	.param .u32 _Z18predictBatchKernelPdiP12FlatTreeNodePiii8TaskTypeS__param_4,
	.param .u32 _Z18predictBatchKernelPdiP12FlatTreeNodePiii8TaskTypeS__param_5,
	.param .u32 _Z18predictBatchKernelPdiP12FlatTreeNodePiii8TaskTypeS__param_6,
	.param .u64 .ptr .align 1 _Z18predictBatchKernelPdiP12FlatTreeNodePiii8TaskTypeS__param_7
)
{
	.local .align 16 .b8 	__local_depot0[400];
	.reg .b64 	%SP;
	.reg .b64 	%SPL;
	.reg .pred 	%p<113>;
	.reg .b16 	%rs<5>;
	.reg .b32 	%r<536>;
	.reg .b64 	%rd<57>;
	.reg .b64 	%fd<16>;

	mov.u64 	%SPL, __local_depot0;
	ld.param.u64 	%rd16, [_Z18predictBatchKernelPdiP12FlatTreeNodePiii8TaskTypeS__param_0];
	ld.param.u32 	%r213, [_Z18predictBatchKernelPdiP12FlatTreeNodePiii8TaskTypeS__param_1];
	ld.param.u64 	%rd18, [_Z18predictBatchKernelPdiP12FlatTreeNodePiii8TaskTypeS__param_2];
	ld.param.u64 	%rd19, [_Z18predictBatchKernelPdiP12FlatTreeNodePiii8TaskTypeS__param_3];
	ld.param.u32 	%r214, [_Z18predictBatchKernelPdiP12FlatTreeNodePiii8TaskTypeS__param_4];
	ld.param.u32 	%r216, [_Z18predictBatchKernelPdiP12FlatTreeNodePiii8TaskTypeS__param_5];
	ld.param.u32 	%r215, [_Z18predictBatchKernelPdiP12FlatTreeNodePiii8TaskTypeS__param_6];
	ld.param.u64 	%rd17, [_Z18predictBatchKernelPdiP12FlatTreeNodePiii8TaskTypeS__param_7];
	cvta.to.global.u64 	%rd1, %rd18;
	cvta.to.global.u64 	%rd2, %rd19;
	cvta.to.global.u64 	%rd3, %rd17;
	add.u64 	%rd4, %SPL, 0;
	mov.u32 	%r217, %ctaid.x;
	mov.u32 	%r218, %ntid.x;
	mov.u32 	%r219, %tid.x;
	mad.lo.s32 	%r1, %r217, %r218, %r219;
	setp.ge.s32 	%p1, %r1, %r216;
	@%p1 bra 	$L__BB0_25;
	cvta.to.global.u64 	%rd21, %rd16;
	mul.lo.s32 	%r220, %r213, %r1;
	mul.wide.s32 	%rd22, %r220, 8;
	add.s64 	%rd5, %rd21, %rd22;
	setp.ne.s32 	%p2, %r215, 1;
	@%p2 bra 	$L__BB0_12;
	setp.lt.s32 	%p108, %r214, 1;
	mov.f64 	%fd15, 0d0000000000000000;
	@%p108 bra 	$L__BB0_11;
	mov.f64 	%fd15, 0d0000000000000000;
	mov.b32 	%r432, 0;
$L__BB0_4:
	mul.wide.u32 	%rd40, %r432, 4;
	add.s64 	%rd41, %rd2, %rd40;
	ld.global.u32 	%r430, [%rd41];
	mul.wide.s32 	%rd42, %r430, 40;
	add.s64 	%rd6, %rd1, %rd42;
	ld.global.u8 	%rs3, [%rd6];
	setp.ne.s16 	%p109, %rs3, 0;
	mov.b64 	%rd54, 0;
	@%p109 bra 	$L__BB0_10;
	mov.b64 	%rd54, 0;
$L__BB0_6:
	mad.lo.s64 	%rd44, %rd54, 40, %rd6;
	add.s64 	%rd8, %rd44, 4;
	ld.global.u32 	%r431, [%rd44+4];
	mul.wide.s32 	%rd45, %r431, 8;
	add.s64 	%rd46, %rd5, %rd45;
	ld.global.f64 	%fd9, [%rd46];
	ld.global.f64 	%fd10, [%rd44+8];
	setp.gtu.f64 	%p110, %fd9, %fd10;
	@%p110 bra 	$L__BB0_8;
	ld.global.u32 	%r433, [%rd8+24];
	bra.uni 	$L__BB0_9;
$L__BB0_8:
	ld.global.u32 	%r433, [%rd8+28];
$L__BB0_9:
	cvt.s64.s32 	%rd54, %r433;
	mul.wide.s32 	%rd47, %r433, 40;
	add.s64 	%rd48, %rd6, %rd47;
	ld.global.u8 	%rs4, [%rd48];
	setp.eq.s16 	%p111, %rs4, 0;
	@%p111 bra 	$L__BB0_6;
$L__BB0_10:
	mad.lo.s64 	%rd49, %rd54, 40, %rd6;
	ld.global.f64 	%fd11, [%rd49+16];
	add.f64 	%fd15, %fd15, %fd11;
	add.s32 	%r432, %r432, 1;
	setp.ne.s32 	%p112, %r432, %r214;
	@%p112 bra 	$L__BB0_4;
$L__BB0_11:
	cvt.rn.f64.s32 	%fd12, %r214;
	div.rn.f64 	%fd13, %fd15, %fd12;
	mul.wide.s32 	%rd50, %r1, 8;
	add.s64 	%rd51, %rd3, %rd50;
	st.global.f64 	[%rd51], %fd13;
	bra.uni 	$L__BB0_25;
$L__BB0_12:
	mov.b32 	%r436, 0;
	st.local.v4.u32 	[%rd4], {%r436, %r436, %r436, %r436};
	st.local.v4.u32 	[%rd4+16], {%r436, %r436, %r436, %r436};
	st.local.v4.u32 	[%rd4+32], {%r436, %r436, %r436, %r436};
	st.local.v4.u32 	[%rd4+48], {%r436, %r436, %r436, %r436};
	st.local.v4.u32 	[%rd4+64], {%r436, %r436, %r436, %r436};
	st.local.v4.u32 	[%rd4+80], {%r436, %r436, %r436, %r436};
	st.local.v4.u32 	[%rd4+96], {%r436, %r436, %r436, %r436};
	st.local.v4.u32 	[%rd4+112], {%r436, %r436, %r436, %r436};
	st.local.v4.u32 	[%rd4+128], {%r436, %r436, %r436, %r436};
	st.local.v4.u32 	[%rd4+144], {%r436, %r436, %r436, %r436};
	st.local.v4.u32 	[%rd4+160], {%r436, %r436, %r436, %r436};
	st.local.v4.u32 	[%rd4+176], {%r436, %r436, %r436, %r436};
	st.local.v4.u32 	[%rd4+192], {%r436, %r436, %r436, %r436};
	st.local.v4.u32 	[%rd4+208], {%r436, %r436, %r436, %r436};
	st.local.v4.u32 	[%rd4+224], {%r436, %r436, %r436, %r436};
	st.local.v4.u32 	[%rd4+240], {%r436, %r436, %r436, %r436};
	st.local.v4.u32 	[%rd4+256], {%r436, %r436, %r436, %r436};
	st.local.v4.u32 	[%rd4+272], {%r436, %r436, %r436, %r436};
	st.local.v4.u32 	[%rd4+288], {%r436, %r436, %r436, %r436};
	st.local.v4.u32 	[%rd4+304], {%r436, %r436, %r436, %r436};
	st.local.v4.u32 	[%rd4+320], {%r436, %r436, %r436, %r436};
	st.local.v4.u32 	[%rd4+336], {%r436, %r436, %r436, %r436};
	st.local.v4.u32 	[%rd4+352], {%r436, %r436, %r436, %r436};
	st.local.v4.u32 	[%rd4+368], {%r436, %r436, %r436, %r436};
	st.local.v4.u32 	[%rd4+384], {%r436, %r436, %r436, %r436};
	setp.lt.s32 	%p3, %r214, 1;
	mov.u32 	%r437, %r436;
	mov.u32 	%r438, %r436;
	mov.u32 	%r439, %r436;
	mov.u32 	%r440, %r436;
	mov.u32 	%r441, %r436;
	mov.u32 	%r442, %r436;
	mov.u32 	%r443, %r436;
	mov.u32 	%r444, %r436;
	mov.u32 	%r445, %r436;
	mov.u32 	%r446, %r436;
	mov.u32 	%r447, %r436;
	mov.u32 	%r448, %r436;
	mov.u32 	%r449, %r436;
	mov.u32 	%r450, %r436;
	mov.u32 	%r451, %r436;
	mov.u32 	%r452, %r436;
	mov.u32 	%r453, %r436;
	mov.u32 	%r454, %r436;
	mov.u32 	%r455, %r436;
	mov.u32 	%r456, %r436;
	mov.u32 	%r457, %r436;
	mov.u32 	%r458, %r436;
	mov.u32 	%r459, %r436;
	mov.u32 	%r460, %r436;
	mov.u32 	%r461, %r436;
	mov.u32 	%r462, %r436;
	mov.u32 	%r463, %r436;
	mov.u32 	%r464, %r436;
	mov.u32 	%r465, %r436;
	mov.u32 	%r466, %r436;
	mov.u32 	%r467, %r436;
	mov.u32 	%r468, %r436;
	mov.u32 	%r469, %r436;
	mov.u32 	%r470, %r436;
	mov.u32 	%r471, %r436;
	mov.u32 	%r472, %r436;
	mov.u32 	%r473, %r436;
	mov.u32 	%r474, %r436;
	mov.u32 	%r475, %r436;
	mov.u32 	%r476, %r436;
	mov.u32 	%r477, %r436;
	mov.u32 	%r478, %r436;
	mov.u32 	%r479, %r436;
	mov.u32 	%r480, %r436;
	mov.u32 	%r481, %r436;
	mov.u32 	%r482, %r436;
	mov.u32 	%r483, %r436;
	mov.u32 	%r484, %r436;
	mov.u32 	%r485, %r436;
	mov.u32 	%r486, %r436;
	mov.u32 	%r487, %r436;
	mov.u32 	%r488, %r436;
	mov.u32 	%r489, %r436;
	mov.u32 	%r490, %r436;
	mov.u32 	%r491, %r436;
	mov.u32 	%r492, %r436;
	mov.u32 	%r493, %r436;
	mov.u32 	%r494, %r436;
	mov.u32 	%r495, %r436;
	mov.u32 	%r496, %r436;
	mov.u32 	%r497, %r436;
	mov.u32 	%r498, %r436;
	mov.u32 	%r499, %r436;
	mov.u32 	%r500, %r436;
	mov.u32 	%r501, %r436;
	mov.u32 	%r502, %r436;
	mov.u32 	%r503, %r436;
	mov.u32 	%r504, %r436;
	mov.u32 	%r505, %r436;
	mov.u32 	%r506, %r436;
	mov.u32 	%r507, %r436;
	mov.u32 	%r508, %r436;
	mov.u32 	%r509, %r436;
	mov.u32 	%r510, %r436;
	mov.u32 	%r511, %r436;
	mov.u32 	%r512, %r436;
	mov.u32 	%r513, %r436;
	mov.u32 	%r514, %r436;
	mov.u32 	%r515, %r436;
	mov.u32 	%r516, %r436;
	mov.u32 	%r517, %r436;
	mov.u32 	%r518, %r436;
	mov.u32 	%r519, %r436;
	mov.u32 	%r520, %r436;
	mov.u32 	%r521, %r436;
	mov.u32 	%r522, %r436;
	mov.u32 	%r523, %r436;
	mov.u32 	%r524, %r436;
	mov.u32 	%r525, %r436;
	mov.u32 	%r526, %r436;
	mov.u32 	%r527, %r436;
	mov.u32 	%r528, %r436;
	mov.u32 	%r529, %r436;
	mov.u32 	%r530, %r436;
	mov.u32 	%r531, %r436;
	mov.u32 	%r532, %r436;
	mov.u32 	%r533, %r436;
	mov.u32 	%r534, %r436;
	mov.u32 	%r535, %r436;
	@%p3 bra 	$L__BB0_24;
	mov.b32 	%r434, 0;
$L__BB0_14:
	mul.wide.u32 	%rd24, %r434, 4;
	add.s64 	%rd25, %rd2, %rd24;
	ld.global.u32 	%r223, [%rd25];
	mul.wide.s32 	%rd26, %r223, 40;
	add.s64 	%rd11, %rd1, %rd26;
	ld.global.u8 	%rs1, [%rd11];
	setp.ne.s16 	%p4, %rs1, 0;
	mov.b64 	%rd56, 0;
	@%p4 bra 	$L__BB0_20;
	mov.b64 	%rd56, 0;
$L__BB0_16:
	mad.lo.s64 	%rd28, %rd56, 40, %rd11;
	add.s64 	%rd13, %rd28, 4;
	ld.global.u32 	%r224, [%rd28+4];
	mul.wide.s32 	%rd29, %r224, 8;
	add.s64 	%rd30, %rd5, %rd29;
	ld.global.f64 	%fd4, [%rd30];
	ld.global.f64 	%fd5, [%rd28+8];
	setp.gtu.f64 	%p5, %fd4, %fd5;
	@%p5 bra 	$L__BB0_18;
	ld.global.u32 	%r435, [%rd13+24];
	bra.uni 	$L__BB0_19;
$L__BB0_18:
	ld.global.u32 	%r435, [%rd13+28];
$L__BB0_19:
	cvt.s64.s32 	%rd56, %r435;
	mul.wide.s32 	%rd31, %r435, 40;
	add.s64 	%rd32, %rd11, %rd31;
	ld.global.u8 	%rs2, [%rd32];
	setp.eq.s16 	%p6, %rs2, 0;
	@%p6 bra 	$L__BB0_16;
$L__BB0_20:
	mad.lo.s64 	%rd33, %rd56, 40, %rd11;
	ld.global.u32 	%r11, [%rd33+24];
	setp.gt.u32 	%p7, %r11, 99;
	@%p7 bra 	$L__BB0_22;
	mul.wide.u32 	%rd34, %r11, 4;
	add.s64 	%rd35, %rd4, %rd34;
	ld.local.u32 	%r225, [%rd35];
	add.s32 	%r226, %r225, 1;
	st.local.u32 	[%rd35], %r226;
$L__BB0_22:
	add.s32 	%r434, %r434, 1;
	setp.ne.s32 	%p8, %r434, %r214;
	@%p8 bra 	$L__BB0_14;
	ld.local.v4.u32 	{%r535, %r534, %r533, %r532}, [%rd4];
	ld.local.v4.u32 	{%r531, %r530, %r529, %r528}, [%rd4+16];
	ld.local.v4.u32 	{%r527, %r526, %r525, %r524}, [%rd4+32];
	ld.local.v4.u32 	{%r523, %r522, %r521, %r520}, [%rd4+48];
	ld.local.v4.u32 	{%r519, %r518, %r517, %r516}, [%rd4+64];
	ld.local.v4.u32 	{%r515, %r514, %r513, %r512}, [%rd4+80];
	ld.local.v4.u32 	{%r511, %r510, %r509, %r508}, [%rd4+96];
	ld.local.v4.u32 	{%r507, %r506, %r505, %r504}, [%rd4+112];
	ld.local.v4.u32 	{%r503, %r502, %r501, %r500}, [%rd4+128];
	ld.local.v4.u32 	{%r499, %r498, %r497, %r496}, [%rd4+144];
	ld.local.v4.u32 	{%r495, %r494, %r493, %r492}, [%rd4+160];
	ld.local.v4.u32 	{%r491, %r490, %r489, %r488}, [%rd4+176];
	ld.local.v4.u32 	{%r487, %r486, %r485, %r484}, [%rd4+192];
	ld.local.v4.u32 	{%r483, %r482, %r481, %r480}, [%rd4+208];
	ld.local.v4.u32 	{%r479, %r478, %r477, %r476}, [%rd4+224];
	ld.local.v4.u32 	{%r475, %r474, %r473, %r472}, [%rd4+240];
	ld.local.v4.u32 	{%r471, %r470, %r469, %r468}, [%rd4+256];
	ld.local.v4.u32 	{%r467, %r466, %r465, %r464}, [%rd4+272];
	ld.local.v4.u32 	{%r463, %r462, %r461, %r460}, [%rd4+288];
	ld.local.v4.u32 	{%r459, %r458, %r457, %r456}, [%rd4+304];
	ld.local.v4.u32 	{%r455, %r454, %r453, %r452}, [%rd4+320];
	ld.local.v4.u32 	{%r451, %r450, %r449, %r448}, [%rd4+336];
	ld.local.v4.u32 	{%r447, %r446, %r445, %r444}, [%rd4+352];
	ld.local.v4.u32 	{%r443, %r442, %r441, %r440}, [%rd4+368];
	ld.local.v4.u32 	{%r439, %r438, %r437, %r436}, [%rd4+384];
$L__BB0_24:
	ld.param.u64 	%rd52, [_Z18predictBatchKernelPdiP12FlatTreeNodePiii8TaskTypeS__param_7];
	max.s32 	%r227, %r535, 0;
	setp.gt.s32 	%p9, %r534, %r227;
	max.s32 	%r228, %r534, %r227;
	selp.u32 	%r229, 1, 0, %p9;
	setp.gt.s32 	%p10, %r533, %r228;
	max.s32 	%r230, %r533, %r228;
	selp.b32 	%r231, 2, %r229, %p10;
	setp.gt.s32 	%p11, %r532, %r230;
	max.s32 	%r232, %r532, %r230;
	selp.b32 	%r233, 3, %r231, %p11;
	setp.gt.s32 	%p12, %r531, %r232;
	max.s32 	%r234, %r531, %r232;
	selp.b32 	%r235, 4, %r233, %p12;
	setp.gt.s32 	%p13, %r530, %r234;
	max.s32 	%r236, %r530, %r234;
	selp.b32 	%r237, 5, %r235, %p13;
	setp.gt.s32 	%p14, %r529, %r236;
	max.s32 	%r238, %r529, %r236;
	selp.b32 	%r239, 6, %r237, %p14;
	setp.gt.s32 	%p15, %r528, %r238;
	max.s32 	%r240, %r528, %r238;
	selp.b32 	%r241, 7, %r239, %p15;
	setp.gt.s32 	%p16, %r527, %r240;
	max.s32 	%r242, %r527, %r240;
	selp.b32 	%r243, 8, %r241, %p16;
	setp.gt.s32 	%p17, %r526, %r242;
	max.s32 	%r244, %r526, %r242;
	selp.b32 	%r245, 9, %r243, %p17;
	setp.gt.s32 	%p18, %r525, %r244;
	max.s32 	%r246, %r525, %r244;
	selp.b32 	%r247, 10, %r245, %p18;
	setp.gt.s32 	%p19, %r524, %r246;
	max.s32 	%r248, %r524, %r246;
	selp.b32 	%r249, 11, %r247, %p19;
	setp.gt.s32 	%p20, %r523, %r248;
	max.s32 	%r250, %r523, %r248;
	selp.b32 	%r251, 12, %r249, %p20;
	setp.gt.s32 	%p21, %r522, %r250;
	max.s32 	%r252, %r522, %r250;
	selp.b32 	%r253, 13, %r251, %p21;
	setp.gt.s32 	%p22, %r521, %r252;
	max.s32 	%r254, %r521, %r252;
	selp.b32 	%r255, 14, %r253, %p22;
	setp.gt.s32 	%p23, %r520, %r254;
	max.s32 	%r256, %r520, %r254;
	selp.b32 	%r257, 15, %r255, %p23;
	setp.gt.s32 	%p24, %r519, %r256;
	max.s32 	%r258, %r519, %r256;
	selp.b32 	%r259, 16, %r257, %p24;
	setp.gt.s32 	%p25, %r518, %r258;
	max.s32 	%r260, %r518, %r258;
	selp.b32 	%r261, 17, %r259, %p25;
	setp.gt.s32 	%p26, %r517, %r260;
	max.s32 	%r262, %r517, %r260;
	selp.b32 	%r263, 18, %r261, %p26;
	setp.gt.s32 	%p27, %r516, %r262;
	max.s32 	%r264, %r516, %r262;
	selp.b32 	%r265, 19, %r263, %p27;
	setp.gt.s32 	%p28, %r515, %r264;
	max.s32 	%r266, %r515, %r264;
	selp.b32 	%r267, 20, %r265, %p28;
	setp.gt.s32 	%p29, %r514, %r266;
	max.s32 	%r268, %r514, %r266;
	selp.b32 	%r269, 21, %r267, %p29;
	setp.gt.s32 	%p30, %r513, %r268;
	max.s32 	%r270, %r513, %r268;
	selp.b32 	%r271, 22, %r269, %p30;
	setp.gt.s32 	%p31, %r512, %r270;
	max.s32 	%r272, %r512, %r270;
	selp.b32 	%r273, 23, %r271, %p31;
	setp.gt.s32 	%p32, %r511, %r272;
	max.s32 	%r274, %r511, %r272;
	selp.b32 	%r275, 24, %r273, %p32;
	setp.gt.s32 	%p33, %r510, %r274;
	max.s32 	%r276, %r510, %r274;
	selp.b32 	%r277, 25, %r275, %p33;
	setp.gt.s32 	%p34, %r509, %r276;
	max.s32 	%r278, %r509, %r276;
	selp.b32 	%r279, 26, %r277, %p34;
	setp.gt.s32 	%p35, %r508, %r278;
	max.s32 	%r280, %r508, %r278;
	selp.b32 	%r281, 27, %r279, %p35;
	setp.gt.s32 	%p36, %r507, %r280;
	max.s32 	%r282, %r507, %r280;
	selp.b32 	%r283, 28, %r281, %p36;
	setp.gt.s32 	%p37, %r506, %r282;
	max.s32 	%r284, %r506, %r282;
	selp.b32 	%r285, 29, %r283, %p37;
	setp.gt.s32 	%p38, %r505, %r284;
	max.s32 	%r286, %r505, %r284;
	selp.b32 	%r287, 30, %r285, %p38;
	setp.gt.s32 	%p39, %r504, %r286;
	max.s32 	%r288, %r504, %r286;
	selp.b32 	%r289, 31, %r287, %p39;
	setp.gt.s32 	%p40, %r503, %r288;
	max.s32 	%r290, %r503, %r288;
	selp.b32 	%r291, 32, %r289, %p40;
	setp.gt.s32 	%p41, %r502, %r290;
	max.s32 	%r292, %r502, %r290;
	selp.b32 	%r293, 33, %r291, %p41;
	setp.gt.s32 	%p42, %r501, %r292;
	max.s32 	%r294, %r501, %r292;
	selp.b32 	%r295, 34, %r293, %p42;
	setp.gt.s32 	%p43, %r500, %r294;
	max.s32 	%r296, %r500, %r294;
	selp.b32 	%r297, 35, %r295, %p43;
	setp.gt.s32 	%p44, %r499, %r296;
	max.s32 	%r298, %r499, %r296;
	selp.b32 	%r299, 36, %r297, %p44;
	setp.gt.s32 	%p45, %r498, %r298;
	max.s32 	%r300, %r498, %r298;
	selp.b32 	%r301, 37, %r299, %p45;
	setp.gt.s32 	%p46, %r497, %r300;
	max.s32 	%r302, %r497, %r300;
	selp.b32 	%r303, 38, %r301, %p46;
	setp.gt.s32 	%p47, %r496, %r302;
	max.s32 	%r304, %r496, %r302;
	selp.b32 	%r305, 39, %r303, %p47;
	setp.gt.s32 	%p48, %r495, %r304;
	max.s32 	%r306, %r495, %r304;
	selp.b32 	%r307, 40, %r305, %p48;
	setp.gt.s32 	%p49, %r494, %r306;
	max.s32 	%r308, %r494, %r306;
	selp.b32 	%r309, 41, %r307, %p49;
	setp.gt.s32 	%p50, %r493, %r308;
	max.s32 	%r310, %r493, %r308;
	selp.b32 	%r311, 42, %r309, %p50;
	setp.gt.s32 	%p51, %r492, %r310;
	max.s32 	%r312, %r492, %r310;
	selp.b32 	%r313, 43, %r311, %p51;
	setp.gt.s32 	%p52, %r491, %r312;
	max.s32 	%r314, %r491, %r312;
	selp.b32 	%r315, 44, %r313, %p52;
	setp.gt.s32 	%p53, %r490, %r314;
	max.s32 	%r316, %r490, %r314;
	selp.b32 	%r317, 45, %r315, %p53;
	setp.gt.s32 	%p54, %r489, %r316;
	max.s32 	%r318, %r489, %r316;
	selp.b32 	%r319, 46, %r317, %p54;
	setp.gt.s32 	%p55, %r488, %r318;
	max.s32 	%r320, %r488, %r318;
	selp.b32 	%r321, 47, %r319, %p55;
	setp.gt.s32 	%p56, %r487, %r320;
	max.s32 	%r322, %r487, %r320;
	selp.b32 	%r323, 48, %r321, %p56;
	setp.gt.s32 	%p57, %r486, %r322;
	max.s32 	%r324, %r486, %r322;
	selp.b32 	%r325, 49, %r323, %p57;
	setp.gt.s32 	%p58, %r485, %r324;
	max.s32 	%r326, %r485, %r324;
	selp.b32 	%r327, 50, %r325, %p58;
	setp.gt.s32 	%p59, %r484, %r326;
	max.s32 	%r328, %r484, %r326;
	selp.b32 	%r329, 51, %r327, %p59;
	setp.gt.s32 	%p60, %r483, %r328;
	max.s32 	%r330, %r483, %r328;
	selp.b32 	%r331, 52, %r329, %p60;
	setp.gt.s32 	%p61, %r482, %r330;
	max.s32 	%r332, %r482, %r330;
	selp.b32 	%r333, 53, %r331, %p61;
	setp.gt.s32 	%p62, %r481, %r332;
	max.s32 	%r334, %r481, %r332;
	selp.b32 	%r335, 54, %r333, %p62;
	setp.gt.s32 	%p63, %r480, %r334;
	max.s32 	%r336, %r480, %r334;
	selp.b32 	%r337, 55, %r335, %p63;
	setp.gt.s32 	%p64, %r479, %r336;
	max.s32 	%r338, %r479, %r336;
	selp.b32 	%r339, 56, %r337, %p64;
	setp.gt.s32 	%p65, %r478, %r338;
	max.s32 	%r340, %r478, %r338;
	selp.b32 	%r341, 57, %r339, %p65;
	setp.gt.s32 	%p66, %r477, %r340;
	max.s32 	%r342, %r477, %r340;
	selp.b32 	%r343, 58, %r341, %p66;
	setp.gt.s32 	%p67, %r476, %r342;
	max.s32 	%r344, %r476, %r342;
	selp.b32 	%r345, 59, %r343, %p67;
	setp.gt.s32 	%p68, %r475, %r344;
	max.s32 	%r346, %r475, %r344;
	selp.b32 	%r347, 60, %r345, %p68;
	setp.gt.s32 	%p69, %r474, %r346;
	max.s32 	%r348, %r474, %r346;
	selp.b32 	%r349, 61, %r347, %p69;
	setp.gt.s32 	%p70, %r473, %r348;
	max.s32 	%r350, %r473, %r348;
	selp.b32 	%r351, 62, %r349, %p70;
	setp.gt.s32 	%p71, %r472, %r350;
	max.s32 	%r352, %r472, %r350;
	selp.b32 	%r353, 63, %r351, %p71;
	setp.gt.s32 	%p72, %r471, %r352;
	max.s32 	%r354, %r471, %r352;
	selp.b32 	%r355, 64, %r353, %p72;
	setp.gt.s32 	%p73, %r470, %r354;
	max.s32 	%r356, %r470, %r354;
	selp.b32 	%r357, 65, %r355, %p73;
	setp.gt.s32 	%p74, %r469, %r356;
	max.s32 	%r358, %r469, %r356;
	selp.b32 	%r359, 66, %r357, %p74;
	setp.gt.s32 	%p75, %r468, %r358;
	max.s32 	%r360, %r468, %r358;
	selp.b32 	%r361, 67, %r359, %p75;
	setp.gt.s32 	%p76, %r467, %r360;
	max.s32 	%r362, %r467, %r360;
	selp.b32 	%r363, 68, %r361, %p76;
	setp.gt.s32 	%p77, %r466, %r362;
	max.s32 	%r364, %r466, %r362;
	selp.b32 	%r365, 69, %r363, %p77;
	setp.gt.s32 	%p78, %r465, %r364;
	max.s32 	%r366, %r465, %r364;
	selp.b32 	%r367, 70, %r365, %p78;
	setp.gt.s32 	%p79, %r464, %r366;
	max.s32 	%r368, %r464, %r366;
	selp.b32 	%r369, 71, %r367, %p79;
	setp.gt.s32 	%p80, %r463, %r368;
	max.s32 	%r370, %r463, %r368;
	selp.b32 	%r371, 72, %r369, %p80;
	setp.gt.s32 	%p81, %r462, %r370;
	max.s32 	%r372, %r462, %r370;
	selp.b32 	%r373, 73, %r371, %p81;
	setp.gt.s32 	%p82, %r461, %r372;
	max.s32 	%r374, %r461, %r372;
	selp.b32 	%r375, 74, %r373, %p82;
	setp.gt.s32 	%p83, %r460, %r374;
	max.s32 	%r376, %r460, %r374;
	selp.b32 	%r377, 75, %r375, %p83;
	setp.gt.s32 	%p84, %r459, %r376;
	max.s32 	%r378, %r459, %r376;
	selp.b32 	%r379, 76, %r377, %p84;
	setp.gt.s32 	%p85, %r458, %r378;
	max.s32 	%r380, %r458, %r378;
	selp.b32 	%r381, 77, %r379, %p85;
	setp.gt.s32 	%p86, %r457, %r380;
	max.s32 	%r382, %r457, %r380;
	selp.b32 	%r383, 78, %r381, %p86;
	setp.gt.s32 	%p87, %r456, %r382;
	max.s32 	%r384, %r456, %r382;
	selp.b32 	%r385, 79, %r383, %p87;
	setp.gt.s32 	%p88, %r455, %r384;
	max.s32 	%r386, %r455, %r384;
	selp.b32 	%r387, 80, %r385, %p88;
	setp.gt.s32 	%p89, %r454, %r386;
	max.s32 	%r388, %r454, %r386;
	selp.b32 	%r389, 81, %r387, %p89;
	setp.gt.s32 	%p90, %r453, %r388;
	max.s32 	%r390, %r453, %r388;
	selp.b32 	%r391, 82, %r389, %p90;
	setp.gt.s32 	%p91, %r452, %r390;
	max.s32 	%r392, %r452, %r390;
	selp.b32 	%r393, 83, %r391, %p91;
	setp.gt.s32 	%p92, %r451, %r392;
	max.s32 	%r394, %r451, %r392;
	selp.b32 	%r395, 84, %r393, %p92;
	setp.gt.s32 	%p93, %r450, %r394;
	max.s32 	%r396, %r450, %r394;
	selp.b32 	%r397, 85, %r395, %p93;
	setp.gt.s32 	%p94, %r449, %r396;
	max.s32 	%r398, %r449, %r396;
	selp.b32 	%r399, 86, %r397, %p94;
	setp.gt.s32 	%p95, %r448, %r398;
	max.s32 	%r400, %r448, %r398;
	selp.b32 	%r401, 87, %r399, %p95;
	setp.gt.s32 	%p96, %r447, %r400;
	max.s32 	%r402, %r447, %r400;
	selp.b32 	%r403, 88, %r401, %p96;
	setp.gt.s32 	%p97, %r446, %r402;
	max.s32 	%r404, %r446, %r402;
	selp.b32 	%r405, 89, %r403, %p97;
	setp.gt.s32 	%p98, %r445, %r404;
	max.s32 	%r406, %r445, %r404;
	selp.b32 	%r407, 90, %r405, %p98;
	setp.gt.s32 	%p99, %r444, %r406;
	max.s32 	%r408, %r444, %r406;
	selp.b32 	%r409, 91, %r407, %p99;
	setp.gt.s32 	%p100, %r443, %r408;
	max.s32 	%r410, %r443, %r408;
	selp.b32 	%r411, 92, %r409, %p100;
	setp.gt.s32 	%p101, %r442, %r410;
	max.s32 	%r412, %r442, %r410;
	selp.b32 	%r413, 93, %r411, %p101;
	setp.gt.s32 	%p102, %r441, %r412;
	max.s32 	%r414, %r441, %r412;
	selp.b32 	%r415, 94, %r413, %p102;
	setp.gt.s32 	%p103, %r440, %r414;
	max.s32 	%r416, %r440, %r414;
	selp.b32 	%r417, 95, %r415, %p103;
	setp.gt.s32 	%p104, %r439, %r416;
	max.s32 	%r418, %r439, %r416;
	selp.b32 	%r419, 96, %r417, %p104;
	setp.gt.s32 	%p105, %r438, %r418;
	max.s32 	%r420, %r438, %r418;
	selp.b32 	%r421, 97, %r419, %p105;
	setp.gt.s32 	%p106, %r437, %r420;
	max.s32 	%r422, %r437, %r420;
	selp.b32 	%r423, 98, %r421, %p106;
	setp.gt.s32 	%p107, %r436, %r422;
	selp.b32 	%r424, 99, %r423, %p107;
	cvt.rn.f64.u32 	%fd6, %r424;
	mov.u32 	%r425, %ctaid.x;
	mov.u32 	%r426, %ntid.x;
	mov.u32 	%r427, %tid.x;
	mad.lo.s32 	%r428, %r425, %r426, %r427;
	cvta.to.global.u64 	%rd36, %rd52;
	mul.wide.s32 	%rd37, %r428, 8;
	add.s64 	%rd38, %rd36, %rd37;
	st.global.f64 	[%rd38], %fd6;
$L__BB0_25:
	ret;

}


// ===== COMPILED SASS (sm_100) =====

	.target	sm_100

	.elftype	@"ET_EXEC"


//--------------------- .note.nv.tkinfo           --------------------------
	.section	.note.nv.tkinfo,"",@"SHT_NOTE"
	.sectionflags	@"SHF_NOTE_NV_TKINFO"
	.tkinfo
        /*0018*/ 	.word	0x00000002
        /*0030*/ 	.string	""
        /*0030*/ 	.string	"ptxas"
        /*0030*/ 	.string	"Cuda compilation tools, release 13.0, V13.0.88"
        /*0030*/ 	.string	"Build cuda_13.0.r13.0/compiler.36424714_0"
        /*0030*/ 	.string	"-arch sm_100 -m 64 "



//--------------------- .note.nv.cuinfo           --------------------------
	.section	.note.nv.cuinfo,"",@"SHT_NOTE"
	.sectionflags	@"SHF_NOTE_NV_CUINFO"
        /*0018*/ 	.short	0x0002
        /*001a*/ 	.short	0x0064
        /*001c*/ 	.short	0x0082
	.zero		2


//--------------------- .nv.info                  --------------------------
	.section	.nv.info,"",@"SHT_CUDA_INFO"
	.align	4


	//----- nvinfo : EIATTR_REGCOUNT
	.align		4
        /*0000*/ 	.byte	0x04, 0x2f
        /*0002*/ 	.short	(.L_1 - .L_0)
	.align		4
.L_0:
        /*0004*/ 	.word	index@(_Z18predictBatchKernelPdiP12FlatTreeNodePiii8TaskTypeS_)
        /*0008*/ 	.word	0x0000006a


	//----- nvinfo : EIATTR_FRAME_SIZE
	.align		4
.L_1:
        /*000c*/ 	.byte	0x04, 0x11
        /*000e*/ 	.short	(.L_3 - .L_2)
	.align		4
.L_2:
        /*0010*/ 	.word	index@($__internal_0_$__cuda_sm20_div_rn_f64_full)
        /*0014*/ 	.word	0x00000190


	//----- nvinfo : EIATTR_FRAME_SIZE
	.align		4
.L_3:
        /*0018*/ 	.byte	0x04, 0x11
        /*001a*/ 	.short	(.L_5 - .L_4)
	.align		4
.L_4:
        /*001c*/ 	.word	index@(_Z18predictBatchKernelPdiP12FlatTreeNodePiii8TaskTypeS_)
        /*0020*/ 	.word	0x00000190


	//----- nvinfo : EIATTR_MIN_STACK_SIZE
	.align		4
.L_5:
        /*0024*/ 	.byte	0x04, 0x12
        /*0026*/ 	.short	(.L_7 - .L_6)
	.align		4
.L_6:
        /*0028*/ 	.word	index@(_Z18predictBatchKernelPdiP12FlatTreeNodePiii8TaskTypeS_)
        /*002c*/ 	.word	0x00000190
.L_7:


//--------------------- .nv.compat                --------------------------
	.section	.nv.compat,"",@"SHT_CUDA_COMPAT_INFO"
	.align	4
        /*0000*/ 	.byte	0x02, 0x09, 0x00, 0x00, 0x02, 0x02, 0x01, 0x00, 0x02, 0x05, 0x05, 0x00, 0x03, 0x07, 0x01, 0x01
        /*0010*/ 	.byte	0x02, 0x03, 0x00, 0x00, 0x02, 0x06, 0x01, 0x00, 0x04, 0x0b, 0x08, 0x00, 0x01, 0x00, 0x00, 0x00
        /*0020*/ 	.byte	0x00, 0x00, 0x00, 0x00


//--------------------- .nv.info._Z18predictBatchKernelPdiP12FlatTreeNodePiii8TaskTypeS_ --------------------------
	.section	.nv.info._Z18predictBatchKernelPdiP12FlatTreeNodePiii8TaskTypeS_,"",@"SHT_CUDA_INFO"
	.sectionflags	@""
	.align	4


	//----- nvinfo : EIATTR_CUDA_API_VERSION
	.align		4
        /*0000*/ 	.byte	0x04, 0x37
        /*0002*/ 	.short	(.L_9 - .L_8)
.L_8:
        /*0004*/ 	.word	0x00000082


	//----- nvinfo : EIATTR_KPARAM_INFO
	.align		4
.L_9:
        /*0008*/ 	.byte	0x04, 0x17
        /*000a*/ 	.short	(.L_11 - .L_10)
.L_10:
        /*000c*/ 	.word	0x00000000
        /*0010*/ 	.short	0x0007
        /*0012*/ 	.short	0x0030
        /*0014*/ 	.byte	0x00, 0xf5, 0x21, 0x00


	//----- nvinfo : EIATTR_KPARAM_INFO
	.align		4
.L_11:
        /*0018*/ 	.byte	0x04, 0x17
        /*001a*/ 	.short	(.L_13 - .L_12)
.L_12:
        /*001c*/ 	.word	0x00000000
        /*0020*/ 	.short	0x0006
        /*0022*/ 	.short	0x0028
        /*0024*/ 	.byte	0x00, 0xf0, 0x11, 0x00


	//----- nvinfo : EIATTR_KPARAM_INFO
	.align		4
.L_13:
        /*0028*/ 	.byte	0x04, 0x17
        /*002a*/ 	.short	(.L_15 - .L_14)
.L_14:
        /*002c*/ 	.word	0x00000000
        /*0030*/ 	.short	0x0005
        /*0032*/ 	.short	0x0024
        /*0034*/ 	.byte	0x00, 0xf0, 0x11, 0x00


	//----- nvinfo : EIATTR_KPARAM_INFO
	.align		4
.L_15:
        /*0038*/ 	.byte	0x04, 0x17
        /*003a*/ 	.short	(.L_17 - .L_16)
.L_16:
        /*003c*/ 	.word	0x00000000
        /*0040*/ 	.short	0x0004
        /*0042*/ 	.short	0x0020
        /*0044*/ 	.byte	0x00, 0xf0, 0x11, 0x00


	//----- nvinfo : EIATTR_KPARAM_INFO
	.align		4
.L_17:
        /*0048*/ 	.byte	0x04, 0x17
        /*004a*/ 	.short	(.L_19 - .L_18)
.L_18:
        /*004c*/ 	.word	0x00000000
        /*0050*/ 	.short	0x0003
        /*0052*/ 	.short	0x0018
        /*0054*/ 	.byte	0x00, 0xf5, 0x21, 0x00


	//----- nvinfo : EIATTR_KPARAM_INFO
	.align		4
.L_19:
        /*0058*/ 	.byte	0x04, 0x17
        /*005a*/ 	.short	(.L_21 - .L_20)
.L_20:
        /*005c*/ 	.word	0x00000000
        /*0060*/ 	.short	0x0002
        /*0062*/ 	.short	0x0010
        /*0064*/ 	.byte	0x00, 0xf5, 0x21, 0x00


	//----- nvinfo : EIATTR_KPARAM_INFO
	.align		4
.L_21:
        /*0068*/ 	.byte	0x04, 0x17
        /*006a*/ 	.short	(.L_23 - .L_22)
.L_22:
        /*006c*/ 	.word	0x00000000
        /*0070*/ 	.short	0x0001
        /*0072*/ 	.short	0x0008
        /*0074*/ 	.byte	0x00, 0xf0, 0x11, 0x00


	//----- nvinfo : EIATTR_KPARAM_INFO
	.align		4
.L_23:
        /*0078*/ 	.byte	0x04, 0x17
        /*007a*/ 	.short	(.L_25 - .L_24)
.L_24:
        /*007c*/ 	.word	0x00000000
        /*0080*/ 	.short	0x0000
        /*0082*/ 	.short	0x0000
        /*0084*/ 	.byte	0x00, 0xf5, 0x21, 0x00


	//----- nvinfo : EIATTR_SPARSE_MMA_MASK
	.align		4
.L_25:
        /*0088*/ 	.byte	0x03, 0x50
        /*008a*/ 	.short	0x0000


	//----- nvinfo : EIATTR_MAXREG_COUNT
	.align		4
        /*008c*/ 	.byte	0x03, 0x1b
        /*008e*/ 	.short	0x00ff


	//----- nvinfo : EIATTR_MERCURY_ISA_VERSION
	.align		4
        /*0090*/ 	.byte	0x03, 0x5f
        /*0092*/ 	.short	0x0101


	//----- nvinfo : EIATTR_VRC_CTA_INIT_COUNT
	.align		4
        /*0094*/ 	.byte	0x02, 0x4a
	.zero		1
	.zero		1


	//----- nvinfo : EIATTR_EXIT_INSTR_OFFSETS
	.align		4
        /*0098*/ 	.byte	0x04, 0x1c
        /*009a*/ 	.short	(.L_27 - .L_26)


	//   ....[0]....
.L_26:
        /*009c*/ 	.word	0x00000080


	//   ....[1]....
        /*00a0*/ 	.word	0x00000590


	//   ....[2]....
        /*00a4*/ 	.word	0x00002210


	//----- nvinfo : EIATTR_CRS_STACK_SIZE
	.align		4
.L_27:
        /*00a8*/ 	.byte	0x04, 0x1e
        /*00aa*/ 	.short	(.L_29 - .L_28)
.L_28:
        /*00ac*/ 	.word	0x00000000


	//----- nvinfo : EIATTR_CBANK_PARAM_SIZE
	.align		4
.L_29:
        /*00b0*/ 	.byte	0x03, 0x19
        /*00b2*/ 	.short	0x0038


	//----- nvinfo : EIATTR_PARAM_CBANK
	.align		4
        /*00b4*/ 	.byte	0x04, 0x0a
        /*00b6*/ 	.short	(.L_31 - .L_30)
	.align		4
.L_30:
        /*00b8*/ 	.word	index@(.nv.constant0._Z18predictBatchKernelPdiP12FlatTreeNodePiii8TaskTypeS_)
        /*00bc*/ 	.short	0x0380
        /*00be*/ 	.short	0x0038


	//----- nvinfo : EIATTR_SW_WAR
	.align		4
.L_31:
        /*00c0*/ 	.byte	0x04, 0x36
        /*00c2*/ 	.short	(.L_33 - .L_32)
.L_32:
        /*00c4*/ 	.word	0x00000008
.L_33:


//--------------------- .nv.callgraph             --------------------------
	.section	.nv.callgraph,"",@"SHT_CUDA_CALLGRAPH"
	.align	4
	.sectionentsize	8
	.align		4
        /*0000*/ 	.word	0x00000000
	.align		4
        /*0004*/ 	.word	0xffffffff
	.align		4
        /*0008*/ 	.word	0x00000000
	.align		4
        /*000c*/ 	.word	0xfffffffe
	.align		4
        /*0010*/ 	.word	0x00000000
	.align		4
        /*0014*/ 	.word	0xfffffffd
	.align		4
        /*0018*/ 	.word	0x00000000
	.align		4
        /*001c*/ 	.word	0xfffffffc


//--------------------- .text._Z18predictBatchKernelPdiP12FlatTreeNodePiii8TaskTypeS_ --------------------------
	.section	.text._Z18predictBatchKernelPdiP12FlatTreeNodePiii8TaskTypeS_,"ax",@progbits
	.align	128
        .global         _Z18predictBatchKernelPdiP12FlatTreeNodePiii8TaskTypeS_
        .type           _Z18predictBatchKernelPdiP12FlatTreeNodePiii8TaskTypeS_,@function
        .size           _Z18predictBatchKernelPdiP12FlatTreeNodePiii8TaskTypeS_,(.L_x_19 - _Z18predictBatchKernelPdiP12FlatTreeNodePiii8TaskTypeS_)
        .other          _Z18predictBatchKernelPdiP12FlatTreeNodePiii8TaskTypeS_,@"STO_CUDA_ENTRY STV_DEFAULT"
_Z18predictBatchKernelPdiP12FlatTreeNodePiii8TaskTypeS_:
.text._Z18predictBatchKernelPdiP12FlatTreeNodePiii8TaskTypeS_:
[----:B------:R-:W0:Y:S01]  /*0000*/  LDC R1, c[0x0][0x37c] ;  /* 0x0000df00ff017b82 */ /* 0x000e220000000800 */
[----:B------:R-:W1:Y:S07]  /*0010*/  S2R R3, SR_TID.X ;  /* 0x0000000000037919 */ /* 0x000e6e0000002100 */
[----:B------:R-:W1:Y:S01]  /*0020*/  S2UR UR4, SR_CTAID.X ;  /* 0x00000000000479c3 */ /* 0x000e620000002500 */
[----:B------:R-:W2:Y:S01]  /*0030*/  LDCU UR5, c[0x0][0x3a4] ;  /* 0x00007480ff0577ac */ /* 0x000ea20008000800 */
[----:B0-----:R-:W-:-:S06]  /*0040*/  VIADD R1, R1, 0xfffffe70 ;  /* 0xfffffe7001017836 */ /* 0x001fcc0000000000 */
[----:B------:R-:W1:Y:S02]  /*0050*/  LDC R0, c[0x0][0x360] ;  /* 0x0000d800ff007b82 */ /* 0x000e640000000800 */
[----:B-1----:R-:W-:-:S05]  /*0060*/  IMAD R0, R0, UR4, R3 ;  /* 0x0000000400007c24 */ /* 0x002fca000f8e0203 */
[----:B--2---:R-:W-:-:S13]  /*0070*/  ISETP.GE.AND P0, PT, R0, UR5, PT ;  /* 0x0000000500007c0c */ /* 0x004fda000bf06270 */
[----:B------:R-:W-:Y:S05]  /*0080*/  @P0 EXIT ;  /* 0x000000000000094d */ /* 0x000fea0003800000 */
[----:B------:R-:W0:Y:S01]  /*0090*/  LDCU UR7, c[0x0][0x3a8] ;  /* 0x00007500ff0777ac */ /* 0x000e220008000800 */
[----:B------:R-:W1:Y:S01]  /*00a0*/  LDC.64 R2, c[0x0][0x380] ;  /* 0x0000e000ff027b82 */ /* 0x000e620000000a00 */
[----:B------:R-:W2:Y:S01]  /*00b0*/  LDCU UR6, c[0x0][0x388] ;  /* 0x00007100ff0677ac */ /* 0x000ea20008000800 */
[----:B------:R-:W3:Y:S01]  /*00c0*/  LDCU.64 UR4, c[0x0][0x358] ;  /* 0x00006b00ff0477ac */ /* 0x000ee20008000a00 */
[----:B0-----:R-:W-:Y:S01]  /*00d0*/  UISETP.NE.AND UP0, UPT, UR7, 0x1, UPT ;  /* 0x000000010700788c */ /* 0x001fe2000bf05270 */
[----:B--2---:R-:W-:-:S04]  /*00e0*/  IMAD R5, R0, UR6, RZ ;  /* 0x0000000600057c24 */ /* 0x004fc8000f8e02ff */
[----:B-1----:R-:W-:-:S04]  /*00f0*/  IMAD.WIDE R2, R5, 0x8, R2 ;  /* 0x0000000805027825 */ /* 0x002fc800078e0202 */
[----:B---3--:R-:W-:Y:S05]  /*0100*/  BRA.U UP0, `(.L_x_0) ;  /* 0x0000000500247547 */ /* 0x008fea000b800000 */
[----:B------:R-:W0:Y:S01]  /*0110*/  LDCU UR6, c[0x0][0x3a0] ;  /* 0x00007400ff0677ac */ /* 0x000e220008000800 */
[----:B------:R-:W-:Y:S01]  /*0120*/  CS2R R4, SRZ ;  /* 0x0000000000047805 */ /* 0x000fe2000001ff00 */
[----:B0-----:R-:W-:-:S09]  /*0130*/  UISETP.GE.AND UP0, UPT, UR6, 0x1, UPT ;  /* 0x000000010600788c */ /* 0x001fd2000bf06270 */
[----:B------:R-:W-:Y:S05]  /*0140*/  BRA.U !UP0, `(.L_x_1) ;  /* 0x0000000108a47547 */ /* 0x000fea000b800000 */
[----:B------:R-:W-:Y:S01]  /*0150*/  IMAD.MOV.U32 R15, RZ, RZ, RZ ;  /* 0x000000ffff0f7224 */ /* 0x000fe200078e00ff */
[----:B------:R-:W-:-:S07]  /*0160*/  CS2R R4, SRZ ;  /* 0x0000000000047805 */ /* 0x000fce000001ff00 */
.L_x_4:
[----:B------:R-:W0:Y:S01]  /*0170*/  LDC.64 R6, c[0x0][0x398] ;  /* 0x0000e600ff067b82 */ /* 0x000e220000000a00 */
[----:B------:R-:W1:Y:S07]  /*0180*/  LDCU UR6, c[0x0][0x3a0] ;  /* 0x00007400ff0677ac */ /* 0x000e6e0008000800 */
[----:B------:R-:W2:Y:S01]  /*0190*/  LDC.64 R8, c[0x0][0x390] ;  /* 0x0000e400ff087b82 */ /* 0x000ea20000000a00 */
[----:B0-----:R-:W-:-:S06]  /*01a0*/  IMAD.WIDE.U32 R6, R15, 0x4, R6 ;  /* 0x000000040f067825 */ /* 0x001fcc00078e0006 */
[----:B------:R-:W2:Y:S02]  /*01b0*/  LDG.E R7, desc[UR4][R6.64] ;  /* 0x0000000406077981 */ /* 0x000ea4000c1e1900 */
[----:B--2---:R-:W-:-:S05]  /*01c0*/  IMAD.WIDE R10, R7, 0x28, R8 ;  /* 0x00000028070a7825 */ /* 0x004fca00078e0208 */
[----:B------:R-:W2:Y:S01]  /*01d0*/  LDG.E.U8 R8, desc[UR4][R10.64] ;  /* 0x000000040a087981 */ /* 0x000ea2000c1e1100 */
[----:B------:R-:W-:-:S05]  /*01e0*/  VIADD R15, R15, 0x1 ;  /* 0x000000010f0f7836 */ /* 0x000fca0000000000 */
[----:B-1----:R-:W-:Y:S02]  /*01f0*/  ISETP.NE.AND P1, PT, R15, UR6, PT ;  /* 0x000000060f007c0c */ /* 0x002fe4000bf25270 */
[----:B--2---:R-:W-:Y:S02]  /*0200*/  ISETP.NE.AND P0, PT, R8, RZ, PT ;  /* 0x000000ff0800720c */ /* 0x004fe40003f05270 */
[----:B------:R-:W-:-:S11]  /*0210*/  CS2R R8, SRZ ;  /* 0x0000000000087805 */ /* 0x000fd6000001ff00 */
[----:B------:R-:W-:Y:S05]  /*0220*/  @P0 BRA `(.L_x_2) ;  /* 0x0000000000540947 */ /* 0x000fea0003800000 */
[----:B------:R-:W-:Y:S01]  /*0230*/  BSSY.RECONVERGENT B0, `(.L_x_2) ;  /* 0x0000014000007945 */ /* 0x000fe20003800200 */
[----:B------:R-:W-:-:S07]  /*0240*/  CS2R R8, SRZ ;  /* 0x0000000000087805 */ /* 0x000fce000001ff00 */
.L_x_3:
[----:B------:R-:W-:Y:S02]  /*0250*/  IMAD R13, R9, 0x28, RZ ;  /* 0x00000028090d7824 */ /* 0x000fe400078e02ff */
[----:B------:R-:W-:-:S04]  /*0260*/  IMAD.WIDE.U32 R8, R8, 0x28, R10 ;  /* 0x0000002808087825 */ /* 0x000fc800078e000a */
[----:B------:R-:W-:Y:S02]  /*0270*/  IMAD.IADD R13, R9, 0x1, R13 ;  /* 0x00000001090d7824 */ /* 0x000fe400078e020d */
[----:B------:R-:W-:-:S05]  /*0280*/  IMAD.MOV.U32 R12, RZ, RZ, R8 ;  /* 0x000000ffff0c7224 */ /* 0x000fca00078e0008 */
[----:B------:R-:W2:Y:S04]  /*0290*/  LDG.E R7, desc[UR4][R12.64+0x4] ;  /* 0x000004040c077981 */ /* 0x000ea8000c1e1900 */
[----:B------:R-:W3:Y:S01]  /*02a0*/  LDG.E.64 R8, desc[UR4][R12.64+0x8] ;  /* 0x000008040c087981 */ /* 0x000ee2000c1e1b00 */
[----:B--2---:R-:W-:-:S06]  /*02b0*/  IMAD.WIDE R6, R7, 0x8, R2 ;  /* 0x0000000807067825 */ /* 0x004fcc00078e0202 */
[----:B------:R-:W3:Y:S02]  /*02c0*/  LDG.E.64 R6, desc[UR4][R6.64] ;  /* 0x0000000406067981 */ /* 0x000ee4000c1e1b00 */
[----:B---3--:R-:W-:-:S14]  /*02d0*/  DSETP.GTU.AND P0, PT, R6, R8, PT ;  /* 0x000000080600722a */ /* 0x008fdc0003f0c000 */
[----:B------:R-:W2:Y:S04]  /*02e0*/  @!P0 LDG.E R17, desc[UR4][R12.64+0x1c] ;  /* 0x00001c040c118981 */ /* 0x000ea8000c1e1900 */
[----:B------:R-:W2:Y:S02]  /*02f0*/  @P0 LDG.E R17, desc[UR4][R12.64+0x20] ;  /* 0x000020040c110981 */ /* 0x000ea4000c1e1900 */
[----:B--2---:R-:W-:-:S06]  /*0300*/  IMAD.WIDE R8, R17, 0x28, R10 ;  /* 0x0000002811087825 */ /* 0x004fcc00078e020a */
[----:B------:R0:W2:Y:S01]  /*0310*/  LDG.E.U8 R8, desc[UR4][R8.64] ;  /* 0x0000000408087981 */ /* 0x0000a2000c1e1100 */
[----:B------:R-:W-:-:S05]  /*0320*/  SHF.R.S32.HI R14, RZ, 0x1f, R17 ;  /* 0x0000001fff0e7819 */ /* 0x000fca0000011411 */
[----:B0-----:R-:W-:Y:S01]  /*0330*/  IMAD.MOV.U32 R9, RZ, RZ, R14 ;  /* 0x000000ffff097224 */ /* 0x001fe200078e000e */
[----:B--2---:R-:W-:Y:S01]  /*0340*/  ISETP.NE.AND P0, PT, R8, RZ, PT ;  /* 0x000000ff0800720c */ /* 0x004fe20003f05270 */
[----:B------:R-:W-:-:S12]  /*0350*/  IMAD.MOV.U32 R8, RZ, RZ, R17 ;  /* 0x000000ffff087224 */ /* 0x000fd800078e0011 */
[----:B------:R-:W-:Y:S05]  /*0360*/  @!P0 BRA `(.L_x_3) ;  /* 0xfffffffc00b88947 */ /* 0x000fea000383ffff */
[----:B------:R-:W-:Y:S05]  /*0370*/  BSYNC.RECONVERGENT B0 ;  /* 0x0000000000007941 */ /* 0x000fea0003800200 */
.L_x_2:
[----:B------:R-:W-:-:S04]  /*0380*/  IMAD.WIDE.U32 R10, R8, 0x28, R10 ;  /* 0x00000028080a7825 */ /* 0x000fc800078e000a */
[----:B------:R-:W-:-:S04]  /*0390*/  IMAD R9, R9, 0x28, RZ ;  /* 0x0000002809097824 */ /* 0x000fc800078e02ff */
[----:B------:R-:W-:-:S05]  /*03a0*/  IMAD.IADD R11, R11, 0x1, R9 ;  /* 0x000000010b0b7824 */ /* 0x000fca00078e0209 */
[----:B------:R-:W2:Y:S02]  /*03b0*/  LDG.E.64 R6, desc[UR4][R10.64+0x10] ;  /* 0x000010040a067981 */ /* 0x000ea4000c1e1b00 */
[----:B--2---:R-:W-:Y:S01]  /*03c0*/  DADD R4, R6, R4 ;  /* 0x0000000006047229 */ /* 0x004fe20000000004 */
[----:B------:R-:W-:Y:S10]  /*03d0*/  @P1 BRA `(.L_x_4) ;  /* 0xfffffffc00641947 */ /* 0x000ff4000383ffff */
.L_x_1:
[----:B------:R-:W0:Y:S01]  /*03e0*/  LDCU UR6, c[0x0][0x3a0] ;  /* 0x00007400ff0677ac */ /* 0x000e220008000800 */
[----:B------:R-:W-:Y:S01]  /*03f0*/  IMAD.MOV.U32 R2, RZ, RZ, 0x1 ;  /* 0x00000001ff027424 */ /* 0x000fe200078e00ff */
[----:B------:R-:W-:Y:S01]  /*0400*/  FSETP.GEU.AND P1, PT, |R5|, 6.5827683646048100446e-37, PT ;  /* 0x036000000500780b */ /* 0x000fe20003f2e200 */
[----:B------:R-:W-:Y:S01]  /*0410*/  BSSY.RECONVERGENT B0, `(.L_x_5) ;  /* 0x0000014000007945 */ /* 0x000fe20003800200 */
[----:B0-----:R-:W0:Y:S08]  /*0420*/  I2F.F64 R6, UR6 ;  /* 0x0000000600067d12 */ /* 0x001e300008201c00 */
[----:B0-----:R-:W0:Y:S02]  /*0430*/  MUFU.RCP64H R3, R7 ;  /* 0x0000000700037308 */ /* 0x001e240000001800 */
[----:B0-----:R-:W-:-:S08]  /*0440*/  DFMA R8, -R6, R2, 1 ;  /* 0x3ff000000608742b */ /* 0x001fd00000000102 */
[----:B------:R-:W-:-:S08]  /*0450*/  DFMA R8, R8, R8, R8 ;  /* 0x000000080808722b */ /* 0x000fd00000000008 */
[----:B------:R-:W-:-:S08]  /*0460*/  DFMA R8, R2, R8, R2 ;  /* 0x000000080208722b */ /* 0x000fd00000000002 */
[----:B------:R-:W-:-:S08]  /*0470*/  DFMA R2, -R6, R8, 1 ;  /* 0x3ff000000602742b */ /* 0x000fd00000000108 */
[----:B------:R-:W-:-:S08]  /*0480*/  DFMA R2, R8, R2, R8 ;  /* 0x000000020802722b */ /* 0x000fd00000000008 */
[----:B------:R-:W-:-:S08]  /*0490*/  DMUL R8, R2, R4 ;  /* 0x0000000402087228 */ /* 0x000fd00000000000 */
[----:B------:R-:W-:-:S08]  /*04a0*/  DFMA R10, -R6, R8, R4 ;  /* 0x00000008060a722b */ /* 0x000fd00000000104 */
[----:B------:R-:W-:-:S10]  /*04b0*/  DFMA R2, R2, R10, R8 ;  /* 0x0000000a0202722b */ /* 0x000fd40000000008 */
[----:B------:R-:W-:-:S05]  /*04c0*/  FFMA R8, RZ, R7, R3 ;  /* 0x00000007ff087223 */ /* 0x000fca0000000003 */
[----:B------:R-:W-:-:S13]  /*04d0*/  FSETP.GT.AND P0, PT, |R8|, 1.469367938527859385e-39, PT ;  /* 0x001000000800780b */ /* 0x000fda0003f04200 */
[----:B------:R-:W-:Y:S05]  /*04e0*/  @P0 BRA P1, `(.L_x_6) ;  /* 0x0000000000180947 */ /* 0x000fea0000800000 */
[----:B------:R-:W-:Y:S01]  /*04f0*/  IMAD.MOV.U32 R14, RZ, RZ, R4 ;  /* 0x000000ffff0e7224 */ /* 0x000fe200078e0004 */
[----:B------:R-:W-:Y:S01]  /*0500*/  MOV R18, 0x530 ;  /* 0x0000053000127802 */ /* 0x000fe20000000f00 */
[----:B------:R-:W-:-:S07]  /*0510*/  IMAD.MOV.U32 R15, RZ, RZ, R5 ;  /* 0x000000ffff0f7224 */ /* 0x000fce00078e0005 */
[----:B------:R-:W-:Y:S05]  /*0520*/  CALL.REL.NOINC `($__internal_0_$__cuda_sm20_div_rn_f64_full) ;  /* 0x0000001c003c7944 */ /* 0x000fea0003c00000 */
[----:B------:R-:W-:Y:S02]  /*0530*/  IMAD.MOV.U32 R2, RZ, RZ, R8 ;  /* 0x000000ffff027224 */ /* 0x000fe400078e0008 */
[----:B------:R-:W-:-:S07]  /*0540*/  IMAD.MOV.U32 R3, RZ, RZ, R9 ;  /* 0x000000ffff037224 */ /* 0x000fce00078e0009 */
.L_x_6:
[----:B------:R-:W-:Y:S05]  /*0550*/  BSYNC.RECONVERGENT B0 ;  /* 0x0000000000007941 */ /* 0x000fea0003800200 */
.L_x_5:
[----:B------:R-:W0:Y:S02]  /*0560*/  LDC.64 R4, c[0x0][0x3b0] ;  /* 0x0000ec00ff047b82 */ /* 0x000e240000000a00 */
[----:B0-----:R-:W-:-:S05]  /*0570*/  IMAD.WIDE R4, R0, 0x8, R4 ;  /* 0x0000000800047825 */ /* 0x001fca00078e0204 */
[----:B------:R-:W-:Y:S01]  /*0580*/  STG.E.64 desc[UR4][R4.64], R2 ;  /* 0x0000000204007986 */ /* 0x000fe2000c101b04 */
[----:B------:R-:W-:Y:S05]  /*0590*/  EXIT ;  /* 0x000000000000794d */ /* 0x000fea0003800000 */
.L_x_0:
[----:B------:R-:W0:Y:S01]  /*05a0*/  LDCU UR6, c[0x0][0x3a0] ;  /* 0x00007400ff0677ac */ /* 0x000e220008000800 */
[----:B------:R1:W-:Y:S01]  /*05b0*/  STL.128 [R1], RZ ;  /* 0x000000ff01007387 */ /* 0x0003e20000100c00 */
[----:B------:R-:W-:Y:S02]  /*05c0*/  CS2R R6, SRZ ;  /* 0x0000000000067805 */ /* 0x000fe4000001ff00 */
[----:B------:R-:W-:Y:S02]  /*05d0*/  CS2R R4, SRZ ;  /* 0x0000000000047805 */ /* 0x000fe4000001ff00 */
[----:B------:R-:W-:Y:S01]  /*05e0*/  CS2R R10, SRZ ;  /* 0x00000000000a7805 */ /* 0x000fe2000001ff00 */
[----:B------:R1:W-:Y:S01]  /*05f0*/  STL.128 [R1+0x10], RZ ;  /* 0x000010ff01007387 */ /* 0x0003e20000100c00 */
[----:B------:R-:W-:Y:S02]  /*0600*/  CS2R R8, SRZ ;  /* 0x0000000000087805 */ /* 0x000fe4000001ff00 */
[----:B------:R-:W-:-:S02]  /*0610*/  CS2R R14, SRZ ;  /* 0x00000000000e7805 */ /* 0x000fc4000001ff00 */
[----:B------:R-:W-:Y:S01]  /*0620*/  CS2R R12, SRZ ;  /* 0x00000000000c7805 */ /* 0x000fe2000001ff00 */
[----:B------:R1:W-:Y:S01]  /*0630*/  STL.128 [R1+0x20], RZ ;  /* 0x000020ff01007387 */ /* 0x0003e20000100c00 */
        /* <DEDUP_REMOVED lines=8> */
[----:B0-----:R-:W-:Y:S01]  /*06c0*/  UISETP.GE.AND UP0, UPT, UR6, 0x1, UPT ;  /* 0x000000010600788c */ /* 0x001fe2000bf06270 */
[----:B------:R-:W-:Y:S02]  /*06d0*/  CS2R R30, SRZ ;  /* 0x00000000001e7805 */ /* 0x000fe4000001ff00 */
[----:B------:R-:W-:Y:S01]  /*06e0*/  CS2R R28, SRZ ;  /* 0x00000000001c7805 */ /* 0x000fe2000001ff00 */
[----:B------:R1:W-:Y:S01]  /*06f0*/  STL.128 [R1+0x50], RZ ;  /* 0x000050ff01007387 */ /* 0x0003e20000100c00 */
[----:B------:R-:W-:Y:S02]  /*0700*/  CS2R R34, SRZ ;  /* 0x0000000000227805 */ /* 0x000fe4000001ff00 */
[----:B------:R-:W-:Y:S02]  /*0710*/  CS2R R32, SRZ ;  /* 0x0000000000207805 */ /* 0x000fe4000001ff00 */
[----:B------:R-:W-:Y:S01]  /*0720*/  CS2R R38, SRZ ;  /* 0x0000000000267805 */ /* 0x000fe2000001ff00 */
[----:B------:R1:W-:Y:S01]  /*0730*/  STL.128 [R1+0x60], RZ ;  /* 0x000060ff01007387 */ /* 0x0003e20000100c00 */
[----:B------:R-:W-:-:S02]  /*0740*/  CS2R R36, SRZ ;  /* 0x0000000000247805 */ /* 0x000fc4000001ff00 */
        /* <DEDUP_REMOVED lines=42> */
[----:B------:R1:W-:Y:S04]  /*09f0*/  STL.128 [R1+0x110], RZ ;  /* 0x000110ff01007387 */ /* 0x0003e80000100c00 */
[----:B------:R1:W-:Y:S04]  /*0a00*/  STL.128 [R1+0x120], RZ ;  /* 0x000120ff01007387 */ /* 0x0003e80000100c00 */
[----:B------:R1:W-:Y:S04]  /*0a10*/  STL.128 [R1+0x130], RZ ;  /* 0x000130ff01007387 */ /* 0x0003e80000100c00 */
[----:B------:R1:W-:Y:S04]  /*0a20*/  STL.128 [R1+0x140], RZ ;  /* 0x000140ff01007387 */ /* 0x0003e80000100c00 */
[----:B------:R1:W-:Y:S04]  /*0a30*/  STL.128 [R1+0x150], RZ ;  /* 0x000150ff01007387 */ /* 0x0003e80000100c00 */
[----:B------:R1:W-:Y:S04]  /*0a40*/  STL.128 [R1+0x160], RZ ;  /* 0x000160ff01007387 */ /* 0x0003e80000100c00 */
[----:B------:R1:W-:Y:S04]  /*0a50*/  STL.128 [R1+0x170], RZ ;  /* 0x000170ff01007387 */ /* 0x0003e80000100c00 */
[----:B------:R1:W-:Y:S01]  /*0a60*/  STL.128 [R1+0x180], RZ ;  /* 0x000180ff01007387 */ /* 0x0003e20000100c00 */
[----:B------:R-:W-:Y:S05]  /*0a70*/  BRA.U !UP0, `(.L_x_7) ;  /* 0x0000000508207547 */ /* 0x000fea000b800000 */
[----:B------:R-:W-:-:S07]  /*0a80*/  IMAD.MOV.U32 R13, RZ, RZ, RZ ;  /* 0x000000ffff0d7224 */ /* 0x000fce00078e00ff */
.L_x_12:
[----:B0-----:R-:W0:Y:S01]  /*0a90*/  LDC.64 R4, c[0x0][0x398] ;  /* 0x0000e600ff047b82 */ /* 0x001e220000000a00 */
[----:B------:R-:W2:Y:S07]  /*0aa0*/  LDCU UR6, c[0x0][0x3a0] ;  /* 0x00007400ff0677ac */ /* 0x000eae0008000800 */
[----:B------:R-:W3:Y:S01]  /*0ab0*/  LDC.64 R8, c[0x0][0x390] ;  /* 0x0000e400ff087b82 */ /* 0x000ee20000000a00 */
[----:B0-----:R-:W-:-:S06]  /*0ac0*/  IMAD.WIDE.U32 R4, R13, 0x4, R4 ;  /* 0x000000040d047825 */ /* 0x001fcc00078e0004 */
[----:B------:R-:W3:Y:S02]  /*0ad0*/  LDG.E R5, desc[UR4][R4.64] ;  /* 0x0000000404057981 */ /* 0x000ee4000c1e1900 */
[----:B---3--:R-:W-:-:S05]  /*0ae0*/  IMAD.WIDE R8, R5, 0x28, R8 ;  /* 0x0000002805087825 */ /* 0x008fca00078e0208 */
[----:B------:R-:W3:Y:S01]  /*0af0*/  LDG.E.U8 R0, desc[UR4][R8.64] ;  /* 0x0000000408007981 */ /* 0x000ee2000c1e1100 */
[----:B------:R-:W-:Y:S01]  /*0b00*/  VIADD R13, R13, 0x1 ;  /* 0x000000010d0d7836 */ /* 0x000fe20000000000 */
[----:B------:R-:W-:-:S04]  /*0b10*/  CS2R R6, SRZ ;  /* 0x0000000000067805 */ /* 0x000fc8000001ff00 */
[----:B--2---:R-:W-:Y:S02]  /*0b20*/  ISETP.NE.AND P0, PT, R13, UR6, PT ;  /* 0x000000060d007c0c */ /* 0x004fe4000bf05270 */
[----:B---3--:R-:W-:-:S13]  /*0b30*/  ISETP.NE.AND P1, PT, R0, RZ, PT ;  /* 0x000000ff0000720c */ /* 0x008fda0003f25270 */
[----:B------:R-:W-:Y:S05]  /*0b40*/  @P1 BRA `(.L_x_8) ;  /* 0x0000000000541947 */ /* 0x000fea0003800000 */
[----:B------:R-:W-:Y:S01]  /*0b50*/  BSSY.RECONVERGENT B0, `(.L_x_8) ;  /* 0x0000014000007945 */ /* 0x000fe20003800200 */
[----:B------:R-:W-:-:S07]  /*0b60*/  CS2R R6, SRZ ;  /* 0x0000000000067805 */ /* 0x000fce000001ff00 */
.L_x_9:
        /* <DEDUP_REMOVED lines=19> */
.L_x_8:
[----:B------:R-:W-:-:S04]  /*0ca0*/  IMAD.WIDE.U32 R8, R6, 0x28, R8 ;  /* 0x0000002806087825 */ /* 0x000fc800078e0008 */
[----:B------:R-:W-:-:S04]  /*0cb0*/  IMAD R7, R7, 0x28, RZ ;  /* 0x0000002807077824 */ /* 0x000fc800078e02ff */
[----:B------:R-:W-:-:S05]  /*0cc0*/  IMAD.IADD R9, R9, 0x1, R7 ;  /* 0x0000000109097824 */ /* 0x000fca00078e0207 */
[----:B------:R-:W2:Y:S01]  /*0cd0*/  LDG.E R0, desc[UR4][R8.64+0x18] ;  /* 0x0000180408007981 */ /* 0x000ea2000c1e1900 */
[----:B------:R-:W-:Y:S01]  /*0ce0*/  BSSY.RECONVERGENT B0, `(.L_x_10) ;  /* 0x0000007000007945 */ /* 0x000fe20003800200 */
[----:B--2---:R-:W-:-:S13]  /*0cf0*/  ISETP.GT.U32.AND P1, PT, R0, 0x63, PT ;  /* 0x000000630000780c */ /* 0x004fda0003f24070 */
[----:B------:R-:W-:Y:S05]  /*0d00*/  @P1 BRA `(.L_x_11) ;  /* 0x0000000000101947 */ /* 0x000fea0003800000 */
[----:B------:R-:W-:-:S05]  /*0d10*/  IMAD R0, R0, 0x4, R1 ;  /* 0x0000000400007824 */ /* 0x000fca00078e0201 */
[----:B------:R-:W2:Y:S02]  /*0d20*/  LDL R4, [R0] ;  /* 0x0000000000047983 */ /* 0x000ea40000100800 */
[----:B--2---:R-:W-:-:S05]  /*0d30*/  VIADD R5, R4, 0x1 ;  /* 0x0000000104057836 */ /* 0x004fca0000000000 */
[----:B------:R0:W-:Y:S02]  /*0d40*/  STL [R0], R5 ;  /* 0x0000000500007387 */ /* 0x0001e40000100800 */
.L_x_11:
[----:B------:R-:W-:Y:S05]  /*0d50*/  BSYNC.RECONVERGENT B0 ;  /* 0x0000000000007941 */ /* 0x000fea0003800200 */
.L_x_10:
[----:B------:R-:W-:Y:S05]  /*0d60*/  @P0 BRA `(.L_x_12) ;  /* 0xfffffffc00480947 */ /* 0x000fea000383ffff */
[----:B------:R2:W5:Y:S04]  /*0d70*/  LDL.128 R100, [R1] ;  /* 0x0000000001647983 */ /* 0x0005680000100c00 */
[----:B------:R2:W5:Y:S04]  /*0d80*/  LDL.128 R96, [R1+0x10] ;  /* 0x0000100001607983 */ /* 0x0005680000100c00 */
        /* <DEDUP_REMOVED lines=22> */
[----:B0-----:R2:W5:Y:S02]  /*0ef0*/  LDL.128 R4, [R1+0x180] ;  /* 0x0001800001047983 */ /* 0x0015640000100c00 */
.L_x_7:
[----:B-----5:R-:W-:Y:S01]  /*0f00*/  VIMNMX R100, PT, PT, RZ, R100, !PT ;  /* 0x00000064ff647248 */ /* 0x020fe20007fe0100 */
[----:B------:R-:W0:Y:S03]  /*0f10*/  S2UR UR6, SR_CTAID.X ;  /* 0x00000000000679c3 */ /* 0x000e260000002500 */
[----:B------:R-:W-:Y:S02]  /*0f20*/  VIMNMX R3, PT, PT, R100, R101, !PT ;  /* 0x0000006564037248 */ /* 0x000fe40007fe0100 */
[----:B------:R-:W-:Y:S02]  /*0f30*/  ISETP.GT.AND P0, PT, R101, R100, PT ;  /* 0x000000646500720c */ /* 0x000fe40003f04270 */
[----:B------:R-:W-:Y:S02]  /*0f40*/  VIMNMX R2, PT, PT, R3, R102, !PT ;  /* 0x0000006603027248 */ /* 0x000fe40007fe0100 */
[----:B------:R-:W-:-:S02]  /*0f50*/  ISETP.GT.AND P1, PT, R102, R3, PT ;  /* 0x000000036600720c */ /* 0x000fc40003f24270 */
[----:B------:R-:W-:Y:S02]  /*0f60*/  SEL R0, RZ, 0x1, !P0 ;  /* 0x00000001ff007807 */ /* 0x000fe40004000000 */
[----:B------:R-:W-:Y:S02]  /*0f70*/  VIMNMX R3, PT, PT, R2, R103, !PT ;  /* 0x0000006702037248 */ /* 0x000fe40007fe0100 */
[----:B------:R-:W-:Y:S02]  /*0f80*/  ISETP.GT.AND P0, PT, R103, R2, PT ;  /* 0x000000026700720c */ /* 0x000fe40003f04270 */
[----:B------:R-:W-:Y:S02]  /*0f90*/  SEL R0, R0, 0x2, !P1 ;  /* 0x0000000200007807 */ /* 0x000fe40004800000 */
[----:B------:R-:W-:Y:S02]  /*0fa0*/  VIMNMX R2, PT, PT, R3, R96, !PT ;  /* 0x0000006003027248 */ /* 0x000fe40007fe0100 */
[----:B------:R-:W-:-:S02]  /*0fb0*/  ISETP.GT.AND P1, PT, R96, R3, PT ;  /* 0x000000036000720c */ /* 0x000fc40003f24270 */
[----:B------:R-:W-:Y:S02]  /*0fc0*/  SEL R0, R0, 0x3, !P0 ;  /* 0x0000000300007807 */ /* 0x000fe40004000000 */
        /* <DEDUP_REMOVED lines=263> */
[----:B------:R-:W-:Y:S01]  /*2040*/  SEL R0, R0, 0x5b, !P0 ;  /* 0x0000005b00007807 */ /* 0x000fe20004000000 */
[----:B------:R-:W0:Y:S01]  /*2050*/  LDC R8, c[0x0][0x360] ;  /* 0x0000d800ff087b82 */ /* 0x000e220000000800 */
[----:B------:R-:W-:Y:S02]  /*2060*/  VIMNMX R3, PT, PT, R2, R9, !PT ;  /* 0x0000000902037248 */ /* 0x000fe40007fe0100 */
[----:B------:R-:W-:Y:S02]  /*2070*/  ISETP.GT.AND P0, PT, R9, R2, PT ;  /* 0x000000020900720c */ /* 0x000fe40003f04270 */
[----:B------:R-:W-:Y:S01]  /*2080*/  SEL R0, R0, 0x5c, !P1 ;  /* 0x0000005c00007807 */ /* 0x000fe20004800000 */
[----:B------:R-:W0:Y:S01]  /*2090*/  S2R R9, SR_TID.X ;  /* 0x0000000000097919 */ /* 0x000e220000002100 */
[----:B------:R-:W-:Y:S02]  /*20a0*/  VIMNMX R2, PT, PT, R3, R10, !PT ;  /* 0x0000000a03027248 */ /* 0x000fe40007fe0100 */
[----:B------:R-:W-:-:S02]  /*20b0*/  ISETP.GT.AND P1, PT, R10, R3, PT ;  /* 0x000000030a00720c */ /* 0x000fc40003f24270 */
[----:B------:R-:W-:Y:S02]  /*20c0*/  SEL R0, R0, 0x5d, !P0 ;  /* 0x0000005d00007807 */ /* 0x000fe40004000000 */
[----:B------:R-:W-:Y:S02]  /*20d0*/  VIMNMX R3, PT, PT, R2, R11, !PT ;  /* 0x0000000b02037248 */ /* 0x000fe40007fe0100 */
[----:B------:R-:W-:Y:S02]  /*20e0*/  ISETP.GT.AND P0, PT, R11, R2, PT ;  /* 0x000000020b00720c */ /* 0x000fe40003f04270 */
[----:B------:R-:W-:Y:S02]  /*20f0*/  SEL R0, R0, 0x5e, !P1 ;  /* 0x0000005e00007807 */ /* 0x000fe40004800000 */
[----:B------:R-:W-:Y:S02]  /*2100*/  ISETP.GT.AND P1, PT, R4, R3, PT ;  /* 0x000000030400720c */ /* 0x000fe40003f24270 */
[----:B------:R-:W-:-:S02]  /*2110*/  VIMNMX R4, PT, PT, R3, R4, !PT ;  /* 0x0000000403047248 */ /* 0x000fc40007fe0100 */
[----:B------:R-:W-:Y:S02]  /*2120*/  SEL R0, R0, 0x5f, !P0 ;  /* 0x0000005f00007807 */ /* 0x000fe40004000000 */
[----:B------:R-:W-:Y:S02]  /*2130*/  VIMNMX R3, PT, PT, R4, R5, !PT ;  /* 0x0000000504037248 */ /* 0x000fe40007fe0100 */
[----:B------:R-:W-:Y:S02]  /*2140*/  ISETP.GT.AND P0, PT, R5, R4, PT ;  /* 0x000000040500720c */ /* 0x000fe40003f04270 */
[----:B------:R-:W-:Y:S01]  /*2150*/  SEL R0, R0, 0x60, !P1 ;  /* 0x0000006000007807 */ /* 0x000fe20004800000 */
[----:B------:R-:W3:Y:S01]  /*2160*/  LDC.64 R4, c[0x0][0x3b0] ;  /* 0x0000ec00ff047b82 */ /* 0x000ee20000000a00 */
[----:B------:R-:W-:Y:S02]  /*2170*/  ISETP.GT.AND P1, PT, R6, R3, PT ;  /* 0x000000030600720c */ /* 0x000fe40003f24270 */
[----:B------:R-:W-:-:S02]  /*2180*/  VIMNMX R6, PT, PT, R3, R6, !PT ;  /* 0x0000000603067248 */ /* 0x000fc40007fe0100 */
[----:B------:R-:W-:Y:S02]  /*2190*/  SEL R0, R0, 0x61, !P0 ;  /* 0x0000006100007807 */ /* 0x000fe40004000000 */
[----:B------:R-:W-:Y:S01]  /*21a0*/  ISETP.GT.AND P0, PT, R7, R6, PT ;  /* 0x000000060700720c */ /* 0x000fe20003f04270 */
[----:B0-----:R-:W-:Y:S01]  /*21b0*/  IMAD R7, R8, UR6, R9 ;  /* 0x0000000608077c24 */ /* 0x001fe2000f8e0209 */
[----:B------:R-:W-:-:S04]  /*21c0*/  SEL R0, R0, 0x62, !P1 ;  /* 0x0000006200007807 */ /* 0x000fc80004800000 */
[----:B------:R-:W-:-:S04]  /*21d0*/  SEL R0, R0, 0x63, !P0 ;  /* 0x0000006300007807 */ /* 0x000fc80004000000 */
[----:B------:R-:W0:Y:S01]  /*21e0*/  I2F.F64.U32 R2, R0 ;  /* 0x0000000000027312 */ /* 0x000e220000201800 */
[----:B---3--:R-:W-:-:S05]  /*21f0*/  IMAD.WIDE R4, R7, 0x8, R4 ;  /* 0x0000000807047825 */ /* 0x008fca00078e0204 */
[----:B0-----:R-:W-:Y:S01]  /*2200*/  STG.E.64 desc[UR4][R4.64], R2 ;  /* 0x0000000204007986 */ /* 0x001fe2000c101b04 */
[----:B------:R-:W-:Y:S05]  /*2210*/  EXIT ;  /* 0x000000000000794d */ /* 0x000fea0003800000 */
        .weak           $__internal_0_$__cuda_sm20_div_rn_f64_full
        .type           $__internal_0_$__cuda_sm20_div_rn_f64_full,@function
        .size           $__internal_0_$__cuda_sm20_div_rn_f64_full,(.L_x_19 - $__internal_0_$__cuda_sm20_div_rn_f64_full)
$__internal_0_$__cuda_sm20_div_rn_f64_full:
[C---:B------:R-:W-:Y:S01]  /*2220*/  FSETP.GEU.AND P0, PT, |R7|.reuse, 1.469367938527859385e-39, PT ;  /* 0x001000000700780b */ /* 0x040fe20003f0e200 */
[--C-:B------:R-:W-:Y:S01]  /*2230*/  IMAD.MOV.U32 R2, RZ, RZ, R6.reuse ;  /* 0x000000ffff027224 */ /* 0x100fe200078e0006 */
[----:B------:R-:W-:Y:S01]  /*2240*/  LOP3.LUT R4, R7, 0x800fffff, RZ, 0xc0, !PT ;  /* 0x800fffff07047812 */ /* 0x000fe200078ec0ff */
[----:B------:R-:W-:Y:S01]  /*2250*/  IMAD.MOV.U32 R3, RZ, RZ, R7 ;  /* 0x000000ffff037224 */ /* 0x000fe200078e0007 */
[C---:B------:R-:W-:Y:S01]  /*2260*/  FSETP.GEU.AND P2, PT, |R15|.reuse, 1.469367938527859385e-39, PT ;  /* 0x001000000f00780b */ /* 0x040fe20003f4e200 */
[----:B------:R-:W-:Y:S01]  /*2270*/  IMAD.MOV.U32 R8, RZ, RZ, 0x1 ;  /* 0x00000001ff087424 */ /* 0x000fe200078e00ff */
[----:B------:R-:W-:Y:S01]  /*2280*/  LOP3.LUT R5, R4, 0x3ff00000, RZ, 0xfc, !PT ;  /* 0x3ff0000004057812 */ /* 0x000fe200078efcff */
[----:B------:R-:W-:Y:S01]  /*2290*/  IMAD.MOV.U32 R4, RZ, RZ, R6 ;  /* 0x000000ffff047224 */ /* 0x000fe200078e0006 */
[----:B------:R-:W-:Y:S01]  /*22a0*/  LOP3.LUT R21, R15, 0x7ff00000, RZ, 0xc0, !PT ;  /* 0x7ff000000f157812 */ /* 0x000fe200078ec0ff */
[----:B------:R-:W-:Y:S01]  /*22b0*/  IMAD.MOV.U32 R19, RZ, RZ, 0x1ca00000 ;  /* 0x1ca00000ff137424 */ /* 0x000fe200078e00ff */
[----:B------:R-:W-:Y:S01]  /*22c0*/  LOP3.LUT R16, R7, 0x7ff00000, RZ, 0xc0, !PT ;  /* 0x7ff0000007107812 */ /* 0x000fe200078ec0ff */
[----:B------:R-:W-:Y:S02]  /*22d0*/  BSSY.RECONVERGENT B1, `(.L_x_13) ;  /* 0x000004e000017945 */ /* 0x000fe40003800200 */
[----:B------:R-:W-:Y:S01]  /*22e0*/  @!P0 DMUL R4, R2, 8.98846567431157953865e+307 ;  /* 0x7fe0000002048828 */ /* 0x000fe20000000000 */
[----:B------:R-:W-:Y:S01]  /*22f0*/  ISETP.GE.U32.AND P1, PT, R21, R16, PT ;  /* 0x000000101500720c */ /* 0x000fe20003f26070 */
[----:B------:R-:W-:-:S02]  /*2300*/  IMAD.MOV.U32 R17, RZ, RZ, R21 ;  /* 0x000000ffff117224 */ /* 0x000fc400078e0015 */
[----:B------:R-:W-:Y:S02]  /*2310*/  @!P2 LOP3.LUT R6, R3, 0x7ff00000, RZ, 0xc0, !PT ;  /* 0x7ff000000306a812 */ /* 0x000fe400078ec0ff */
[----:B------:R-:W0:Y:S01]  /*2320*/  MUFU.RCP64H R9, R5 ;  /* 0x0000000500097308 */ /* 0x000e220000001800 */
[----:B------:R-:W-:Y:S02]  /*2330*/  SEL R7, R19, 0x63400000, !P1 ;  /* 0x6340000013077807 */ /* 0x000fe40004800000 */
[----:B------:R-:W-:Y:S01]  /*2340*/  @!P2 ISETP.GE.U32.AND P3, PT, R21, R6, PT ;  /* 0x000000061500a20c */ /* 0x000fe20003f66070 */
[----:B------:R-:W-:Y:S01]  /*2350*/  IMAD.MOV.U32 R6, RZ, RZ, R14 ;  /* 0x000000ffff067224 */ /* 0x000fe200078e000e */
[----:B------:R-:W-:Y:S02]  /*2360*/  LOP3.LUT R7, R7, 0x800fffff, R15, 0xf8, !PT ;  /* 0x800fffff07077812 */ /* 0x000fe400078ef80f */
[----:B------:R-:W-:-:S05]  /*2370*/  @!P0 LOP3.LUT R16, R5, 0x7ff00000, RZ, 0xc0, !PT ;  /* 0x7ff0000005108812 */ /* 0x000fca00078ec0ff */
[----:B------:R-:W-:Y:S01]  /*2380*/  VIADD R22, R16, 0xffffffff ;  /* 0xffffffff10167836 */ /* 0x000fe20000000000 */
[----:B0-----:R-:W-:-:S08]  /*2390*/  DFMA R10, R8, -R4, 1 ;  /* 0x3ff00000080a742b */ /* 0x001fd00000000804 */
[----:B------:R-:W-:-:S08]  /*23a0*/  DFMA R10, R10, R10, R10 ;  /* 0x0000000a0a0a722b */ /* 0x000fd0000000000a */
[----:B------:R-:W-:Y:S01]  /*23b0*/  DFMA R10, R8, R10, R8 ;  /* 0x0000000a080a722b */ /* 0x000fe20000000008 */
[----:B------:R-:W-:Y:S01]  /*23c0*/  @!P2 SEL R9, R19, 0x63400000, !P3 ;  /* 0x634000001309a807 */ /* 0x000fe20005800000 */
[----:B------:R-:W-:-:S03]  /*23d0*/  @!P2 IMAD.MOV.U32 R8, RZ, RZ, RZ ;  /* 0x000000ffff08a224 */ /* 0x000fc600078e00ff */
[----:B------:R-:W-:-:S03]  /*23e0*/  @!P2 LOP3.LUT R9, R9, 0x80000000, R15, 0xf8, !PT ;  /* 0x800000000909a812 */ /* 0x000fc600078ef80f */
[----:B------:R-:W-:Y:S01]  /*23f0*/  DFMA R12, R10, -R4, 1 ;  /* 0x3ff000000a0c742b */ /* 0x000fe20000000804 */
[----:B------:R-:W-:-:S06]  /*2400*/  @!P2 LOP3.LUT R9, R9, 0x100000, RZ, 0xfc, !PT ;  /* 0x001000000909a812 */ /* 0x000fcc00078efcff */
[----:B------:R-:W-:Y:S02]  /*2410*/  @!P2 DFMA R6, R6, 2, -R8 ;  /* 0x400000000606a82b */ /* 0x000fe40000000808 */
[----:B------:R-:W-:-:S08]  /*2420*/  DFMA R12, R10, R12, R10 ;  /* 0x0000000c0a0c722b */ /* 0x000fd0000000000a */
[----:B------:R-:W-:Y:S01]  /*2430*/  @!P2 LOP3.LUT R17, R7, 0x7ff00000, RZ, 0xc0, !PT ;  /* 0x7ff000000711a812 */ /* 0x000fe200078ec0ff */
[----:B------:R-:W-:-:S04]  /*2440*/  DMUL R8, R12, R6 ;  /* 0x000000060c087228 */ /* 0x000fc80000000000 */
[----:B------:R-:W-:-:S04]  /*2450*/  VIADD R20, R17, 0xffffffff ;  /* 0xffffffff11147836 */ /* 0x000fc80000000000 */
[----:B------:R-:W-:Y:S01]  /*2460*/  DFMA R10, R8, -R4, R6 ;  /* 0x80000004080a722b */ /* 0x000fe20000000006 */
[----:B------:R-:W-:-:S04]  /*2470*/  ISETP.GT.U32.AND P0, PT, R20, 0x7feffffe, PT ;  /* 0x7feffffe1400780c */ /* 0x000fc80003f04070 */
[----:B------:R-:W-:-:S03]  /*2480*/  ISETP.GT.U32.OR P0, PT, R22, 0x7feffffe, P0 ;  /* 0x7feffffe1600780c */ /* 0x000fc60000704470 */
[----:B------:R-:W-:-:S10]  /*2490*/  DFMA R12, R12, R10, R8 ;  /* 0x0000000a0c0c722b */ /* 0x000fd40000000008 */
[----:B------:R-:W-:Y:S05]  /*24a0*/  @P0 BRA `(.L_x_14) ;  /* 0x00000000006c0947 */ /* 0x000fea0003800000 */
[----:B------:R-:W-:-:S04]  /*24b0*/  LOP3.LUT R10, R3, 0x7ff00000, RZ, 0xc0, !PT ;  /* 0x7ff00000030a7812 */ /* 0x000fc800078ec0ff */
[CC--:B------:R-:W-:Y:S02]  /*24c0*/  VIADDMNMX R8, R21.reuse, -R10.reuse, 0xb9600000, !PT ;  /* 0xb960000015087446 */ /* 0x0c0fe4000780090a */
[----:B------:R-:W-:Y:S01]  /*24d0*/  ISETP.GE.U32.AND P0, PT, R21, R10, PT ;  /* 0x0000000a1500720c */ /* 0x000fe20003f06070 */
[----:B------:R-:W-:Y:S01]  /*24e0*/  IMAD.MOV.U32 R10, RZ, RZ, RZ ;  /* 0x000000ffff0a7224 */ /* 0x000fe200078e00ff */
[----:B------:R-:W-:Y:S02]  /*24f0*/  VIMNMX R8, PT, PT, R8, 0x46a00000, PT ;  /* 0x46a0000008087848 */ /* 0x000fe40003fe0100 */
[----:B------:R-:W-:-:S05]  /*2500*/  SEL R19, R19, 0x63400000, !P0 ;  /* 0x6340000013137807 */ /* 0x000fca0004000000 */
[----:B------:R-:W-:-:S04]  /*2510*/  IMAD.IADD R14, R8, 0x1, -R19 ;  /* 0x00000001080e7824 */ /* 0x000fc800078e0a13 */
[----:B------:R-:W-:-:S06]  /*2520*/  VIADD R11, R14, 0x7fe00000 ;  /* 0x7fe000000e0b7836 */ /* 0x000fcc0000000000 */
[----:B------:R-:W-:-:S10]  /*2530*/  DMUL R8, R12, R10 ;  /* 0x0000000a0c087228 */ /* 0x000fd40000000000 */
[----:B------:R-:W-:-:S13]  /*2540*/  FSETP.GTU.AND P0, PT, |R9|, 1.469367938527859385e-39, PT ;  /* 0x001000000900780b */ /* 0x000fda0003f0c200 */
[----:B------:R-:W-:Y:S05]  /*2550*/  @P0 BRA `(.L_x_15) ;  /* 0x0000000000940947 */ /* 0x000fea0003800000 */
[----:B------:R-:W-:Y:S01]  /*2560*/  DFMA R4, R12, -R4, R6 ;  /* 0x800000040c04722b */ /* 0x000fe20000000006 */
[----:B------:R-:W-:-:S09]  /*2570*/  IMAD.MOV.U32 R10, RZ, RZ, RZ ;  /* 0x000000ffff0a7224 */ /* 0x000fd200078e00ff */
[C---:B------:R-:W-:Y:S02]  /*2580*/  FSETP.NEU.AND P0, PT, R5.reuse, RZ, PT ;  /* 0x000000ff0500720b */ /* 0x040fe40003f0d000 */
[----:B------:R-:W-:-:S04]  /*2590*/  LOP3.LUT R7, R5, 0x80000000, R3, 0x48, !PT ;  /* 0x8000000005077812 */ /* 0x000fc800078e4803 */
[----:B------:R-:W-:-:S07]  /*25a0*/  LOP3.LUT R11, R7, R11, RZ, 0xfc, !PT ;  /* 0x0000000b070b7212 */ /* 0x000fce00078efcff */
[----:B------:R-:W-:Y:S05]  /*25b0*/  @!P0 BRA `(.L_x_15) ;  /* 0x00000000007c8947 */ /* 0x000fea0003800000 */
[----:B------:R-:W-:Y:S01]  /*25c0*/  IMAD.MOV R3, RZ, RZ, -R14 ;  /* 0x000000ffff037224 */ /* 0x000fe200078e0a0e */
[----:B------:R-:W-:Y:S01]  /*25d0*/  DMUL.RP R10, R12, R10 ;  /* 0x0000000a0c0a7228 */ /* 0x000fe20000008000 */
[----:B------:R-:W-:-:S06]  /*25e0*/  IMAD.MOV.U32 R2, RZ, RZ, RZ ;  /* 0x000000ffff027224 */ /* 0x000fcc00078e00ff */
[----:B------:R-:W-:-:S03]  /*25f0*/  DFMA R2, R8, -R2, R12 ;  /* 0x800000020802722b */ /* 0x000fc6000000000c */
[----:B------:R-:W-:-:S03]  /*2600*/  LOP3.LUT R7, R11, R7, RZ, 0x3c, !PT ;  /* 0x000000070b077212 */ /* 0x000fc600078e3cff */
[----:B------:R-:W-:-:S04]  /*2610*/  IADD3 R2, PT, PT, -R14, -0x43300000, RZ ;  /* 0xbcd000000e027810 */ /* 0x000fc80007ffe1ff */
[----:B------:R-:W-:-:S04]  /*2620*/  FSETP.NEU.AND P0, PT, |R3|, R2, PT ;  /* 0x000000020300720b */ /* 0x000fc80003f0d200 */
[----:B------:R-:W-:Y:S02]  /*2630*/  FSEL R8, R10, R8, !P0 ;  /* 0x000000080a087208 */ /* 0x000fe40004000000 */
[----:B------:R-:W-:Y:S01]  /*2640*/  FSEL R9, R7, R9, !P0 ;  /* 0x0000000907097208 */ /* 0x000fe20004000000 */
[----:B------:R-:W-:Y:S06]  /*2650*/  BRA `(.L_x_15) ;  /* 0x0000000000547947 */ /* 0x000fec0003800000 */
.L_x_14:
[----:B------:R-:W-:-:S14]  /*2660*/  DSETP.NAN.AND P0, PT, R14, R14, PT ;  /* 0x0000000e0e00722a */ /* 0x000fdc0003f08000 */
[----:B------:R-:W-:Y:S05]  /*2670*/  @P0 BRA `(.L_x_16) ;  /* 0x0000000000440947 */ /* 0x000fea0003800000 */
[----:B------:R-:W-:-:S14]  /*2680*/  DSETP.NAN.AND P0, PT, R2, R2, PT ;  /* 0x000000020200722a */ /* 0x000fdc0003f08000 */
[----:B------:R-:W-:Y:S05]  /*2690*/  @P0 BRA `(.L_x_17) ;  /* 0x0000000000300947 */ /* 0x000fea0003800000 */
[----:B------:R-:W-:Y:S01]  /*26a0*/  ISETP.NE.AND P0, PT, R17, R16, PT ;  /* 0x000000101100720c */ /* 0x000fe20003f05270 */
[----:B------:R-:W-:Y:S02]  /*26b0*/  IMAD.MOV.U32 R8, RZ, RZ, 0x0 ;  /* 0x00000000ff087424 */ /* 0x000fe400078e00ff */
[----:B------:R-:W-:-:S10]  /*26c0*/  IMAD.MOV.U32 R9, RZ, RZ, -0x80000 ;  /* 0xfff80000ff097424 */ /* 0x000fd400078e00ff */
[----:B------:R-:W-:Y:S05]  /*26d0*/  @!P0 BRA `(.L_x_15) ;  /* 0x0000000000348947 */ /* 0x000fea0003800000 */
[----:B------:R-:W-:Y:S02]  /*26e0*/  ISETP.NE.AND P0, PT, R17, 0x7ff00000, PT ;  /* 0x7ff000001100780c */ /* 0x000fe40003f05270 */
[----:B------:R-:W-:Y:S02]  /*26f0*/  LOP3.LUT R9, R15, 0x80000000, R3, 0x48, !PT ;  /* 0x800000000f097812 */ /* 0x000fe400078e4803 */
[----:B------:R-:W-:-:S13]  /*2700*/  ISETP.EQ.OR P0, PT, R16, RZ, !P0 ;  /* 0x000000ff1000720c */ /* 0x000fda0004702670 */
[----:B------:R-:W-:Y:S01]  /*2710*/  @P0 LOP3.LUT R2, R9, 0x7ff00000, RZ, 0xfc, !PT ;  /* 0x7ff0000009020812 */ /* 0x000fe200078efcff */
[----:B------:R-:W-:Y:S02]  /*2720*/  @!P0 IMAD.MOV.U32 R8, RZ, RZ, RZ ;  /* 0x000000ffff088224 */ /* 0x000fe400078e00ff */
[----:B------:R-:W-:Y:S02]  /*2730*/  @P0 IMAD.MOV.U32 R8, RZ, RZ, RZ ;  /* 0x000000ffff080224 */ /* 0x000fe400078e00ff */
[----:B------:R-:W-:Y:S01]  /*2740*/  @P0 IMAD.MOV.U32 R9, RZ, RZ, R2 ;  /* 0x000000ffff090224 */ /* 0x000fe200078e0002 */
[----:B------:R-:W-:Y:S06]  /*2750*/  BRA `(.L_x_15) ;  /* 0x0000000000147947 */ /* 0x000fec0003800000 */
.L_x_17:
[----:B------:R-:W-:Y:S01]  /*2760*/  LOP3.LUT R9, R3, 0x80000, RZ, 0xfc, !PT ;  /* 0x0008000003097812 */ /* 0x000fe200078efcff */
[----:B------:R-:W-:Y:S01]  /*2770*/  IMAD.MOV.U32 R8, RZ, RZ, R2 ;  /* 0x000000ffff087224 */ /* 0x000fe200078e0002 */
[----:B------:R-:W-:Y:S06]  /*2780*/  BRA `(.L_x_15) ;  /* 0x0000000000087947 */ /* 0x000fec0003800000 */
.L_x_16:
[----:B------:R-:W-:Y:S01]  /*2790*/  LOP3.LUT R9, R15, 0x80000, RZ, 0xfc, !PT ;  /* 0x000800000f097812 */ /* 0x000fe200078efcff */
[----:B------:R-:W-:-:S07]  /*27a0*/  IMAD.MOV.U32 R8, RZ, RZ, R14 ;  /* 0x000000ffff087224 */ /* 0x000fce00078e000e */
.L_x_15:
[----:B------:R-:W-:Y:S05]  /*27b0*/  BSYNC.RECONVERGENT B1 ;  /* 0x0000000000017941 */ /* 0x000fea0003800200 */
.L_x_13:
[----:B------:R-:W-:Y:S02]  /*27c0*/  IMAD.MOV.U32 R2, RZ, RZ, R18 ;  /* 0x000000ffff027224 */ /* 0x000fe400078e0012 */
[----:B------:R-:W-:-:S04]  /*27d0*/  IMAD.MOV.U32 R3, RZ, RZ, 0x0 ;  /* 0x00000000ff037424 */ /* 0x000fc800078e00ff */
[----:B------:R-:W-:Y:S05]  /*27e0*/  RET.REL.NODEC R2 `(_Z18predictBatchKernelPdiP12FlatTreeNodePiii8TaskTypeS_) ;  /* 0xffffffd802047950 */ /* 0x000fea0003c3ffff */
.L_x_18:
[----:B------:R-:W-:-:S00]  /*27f0*/  BRA `(.L_x_18) ;  /* 0xfffffffc00fc7947 */ /* 0x000fc0000383ffff */
[----:B------:R-:W-:-:S00]  /*2800*/  NOP ;  /* 0x0000000000007918 */ /* 0x000fc00000000000 */
[----:B------:R-:W-:-:S00]  /*2810*/  NOP ;  /* 0x0000000000007918 */ /* 0x000fc00000000000 */
[----:B------:R-:W-:-:S00]  /*2820*/  NOP ;  /* 0x0000000000007918 */ /* 0x000fc00000000000 */
[----:B------:R-:W-:-:S00]  /*2830*/  NOP ;  /* 0x0000000000007918 */ /* 0x000fc00000000000 */
[----:B------:R-:W-:-:S00]  /*2840*/  NOP ;  /* 0x0000000000007918 */ /* 0x000fc00000000000 */
[----:B------:R-:W-:-:S00]  /*2850*/  NOP ;  /* 0x0000000000007918 */ /* 0x000fc00000000000 */
[----:B------:R-:W-:-:S00]  /*2860*/  NOP ;  /* 0x0000000000007918 */ /* 0x000fc00000000000 */
[----:B------:R-:W-:-:S00]  /*2870*/  NOP ;  /* 0x0000000000007918 */ /* 0x000fc00000000000 */
.L_x_19:


//--------------------- .nv.shared.reserved.0     --------------------------
	.section	.nv.shared.reserved.0,"aw",@nobits
	.weak		__nv_reservedSMEM_offset_0_alias
	.size		__nv_reservedSMEM_offset_0_alias, 0, 64
	.other		__nv_reservedSMEM_offset_0_alias,@"STO_CUDA_RESERVED_SHARED STV_DEFAULT"
__nv_reservedSMEM_offset_0_alias:
	.zero		0
	.zero		64


//--------------------- .nv.constant0._Z18predictBatchKernelPdiP12FlatTreeNodePiii8TaskTypeS_ --------------------------
	.section	.nv.constant0._Z18predictBatchKernelPdiP12FlatTreeNodePiii8TaskTypeS_,"a",@progbits
	.sectionflags	@""
	.align	4
.nv.constant0._Z18predictBatchKernelPdiP12FlatTreeNodePiii8TaskTypeS_:
	.zero		952


//--------------------- SYMBOLS --------------------------

	.type		.nv.reservedSmem.offset0,@object
	.size		.nv.reservedSmem.offset0,0x4
